	.headerflags	@"EF_CUDA_TEXMODE_UNIFIED EF_CUDA_64BIT_ADDRESS EF_CUDA_ACCELERATORS EF_CUDA_SM90 EF_CUDA_VIRTUAL_SM(EF_CUDA_SM90)"
	.elftype	@"ET_EXEC"


//--------------------- .nv.info                  --------------------------
	.section	.nv.info,"",@"SHT_CUDA_INFO"
	.align	4


	//----- nvinfo : EIATTR_REGCOUNT
	.align		4
        /*0000*/ 	.byte	0x04, 0x2f
        /*0002*/ 	.short	(.L_1 - .L_0)
	.align		4
.L_0:
        /*0004*/ 	.word	index@(chunk_gated_delta_rule_fwd_kernel_h_blockdim64)
        /*0008*/ 	.word	0x000000fc


	//----- nvinfo : EIATTR_FRAME_SIZE
	.align		4
.L_1:
        /*000c*/ 	.byte	0x04, 0x11
        /*000e*/ 	.short	(.L_3 - .L_2)
	.align		4
.L_2:
        /*0010*/ 	.word	index@(chunk_gated_delta_rule_fwd_kernel_h_blockdim64)
        /*0014*/ 	.word	0x00000000


	//----- nvinfo : EIATTR_MIN_STACK_SIZE
	.align		4
.L_3:
        /*0018*/ 	.byte	0x04, 0x12
        /*001a*/ 	.short	(.L_5 - .L_4)
	.align		4
.L_4:
        /*001c*/ 	.word	index@(chunk_gated_delta_rule_fwd_kernel_h_blockdim64)
        /*0020*/ 	.word	0x00000000
.L_5:


//--------------------- .nv.info.chunk_gated_delta_rule_fwd_kernel_h_blockdim64 --------------------------
	.section	.nv.info.chunk_gated_delta_rule_fwd_kernel_h_blockdim64,"",@"SHT_CUDA_INFO"
	.sectionflags	@""
	.align	4


	//----- nvinfo : EIATTR_CUDA_API_VERSION
	.align		4
        /*0000*/ 	.byte	0x04, 0x37
        /*0002*/ 	.short	(.L_7 - .L_6)
.L_6:
        /*0004*/ 	.word	0x00000080


	//----- nvinfo : EIATTR_KPARAM_INFO
	.align		4
.L_7:
        /*0008*/ 	.byte	0x04, 0x17
        /*000a*/ 	.short	(.L_9 - .L_8)
.L_8:
        /*000c*/ 	.word	0x00000000
        /*0010*/ 	.short	0x0008
        /*0012*/ 	.short	0x0040
        /*0014*/ 	.byte	0x00, 0xf4, 0x21, 0x00


	//----- nvinfo : EIATTR_KPARAM_INFO
	.align		4
.L_9:
        /*0018*/ 	.byte	0x04, 0x17
        /*001a*/ 	.short	(.L_11 - .L_10)
.L_10:
        /*001c*/ 	.word	0x00000000
        /*0020*/ 	.short	0x0007
        /*0022*/ 	.short	0x0038
        /*0024*/ 	.byte	0x00, 0xf0, 0x11, 0x00


	//----- nvinfo : EIATTR_KPARAM_INFO
	.align		4
.L_11:
        /*0028*/ 	.byte	0x04, 0x17
        /*002a*/ 	.short	(.L_13 - .L_12)
.L_12:
        /*002c*/ 	.word	0x00000000
        /*0030*/ 	.short	0x0006
        /*0032*/ 	.short	0x0030
        /*0034*/ 	.byte	0x00, 0xf4, 0x21, 0x00


	//----- nvinfo : EIATTR_KPARAM_INFO
	.align		4
.L_13:
        /*0038*/ 	.byte	0x04, 0x17
        /*003a*/ 	.short	(.L_15 - .L_14)
.L_14:
        /*003c*/ 	.word	0x00000000
        /*0040*/ 	.short	0x0005
        /*0042*/ 	.short	0x0028
        /*0044*/ 	.byte	0x00, 0xf4, 0x21, 0x00


	//----- nvinfo : EIATTR_KPARAM_INFO
	.align		4
.L_15:
        /*0048*/ 	.byte	0x04, 0x17
        /*004a*/ 	.short	(.L_17 - .L_16)
.L_16:
        /*004c*/ 	.word	0x00000000
        /*0050*/ 	.short	0x0004
        /*0052*/ 	.short	0x0020
        /*0054*/ 	.byte	0x00, 0xf4, 0x21, 0x00


	//----- nvinfo : EIATTR_KPARAM_INFO
	.align		4
.L_17:
        /*0058*/ 	.byte	0x04, 0x17
        /*005a*/ 	.short	(.L_19 - .L_18)
.L_18:
        /*005c*/ 	.word	0x00000000
        /*0060*/ 	.short	0x0003
        /*0062*/ 	.short	0x0018
        /*0064*/ 	.byte	0x00, 0xf4, 0x21, 0x00


	//----- nvinfo : EIATTR_KPARAM_INFO
	.align		4
.L_19:
        /*0068*/ 	.byte	0x04, 0x17
        /*006a*/ 	.short	(.L_21 - .L_20)
.L_20:
        /*006c*/ 	.word	0x00000000
        /*0070*/ 	.short	0x0002
        /*0072*/ 	.short	0x0010
        /*0074*/ 	.byte	0x00, 0xf4, 0x21, 0x00


	//----- nvinfo : EIATTR_KPARAM_INFO
	.align		4
.L_21:
        /*0078*/ 	.byte	0x04, 0x17
        /*007a*/ 	.short	(.L_23 - .L_22)
.L_22:
        /*007c*/ 	.word	0x00000000
        /*0080*/ 	.short	0x0001
        /*0082*/ 	.short	0x0008
        /*0084*/ 	.byte	0x00, 0xf4, 0x21, 0x00


	//----- nvinfo : EIATTR_KPARAM_INFO
	.align		4
.L_23:
        /*0088*/ 	.byte	0x04, 0x17
        /*008a*/ 	.short	(.L_25 - .L_24)
.L_24:
        /*008c*/ 	.word	0x00000000
        /*0090*/ 	.short	0x0000
        /*0092*/ 	.short	0x0000
        /*0094*/ 	.byte	0x00, 0xf4, 0x21, 0x00


	//----- nvinfo : EIATTR_SPARSE_MMA_MASK
	.align		4
.L_25:
        /*0098*/ 	.byte	0x03, 0x50
        /*009a*/ 	.short	0x0000


	//----- nvinfo : EIATTR_MAXREG_COUNT
	.align		4
        /*009c*/ 	.byte	0x03, 0x1b
        /*009e*/ 	.short	0x00ff


	//----- nvinfo : EIATTR_EXIT_INSTR_OFFSETS
	.align		4
        /*00a0*/ 	.byte	0x04, 0x1c
        /*00a2*/ 	.short	(.L_27 - .L_26)


	//   ....[0]....
.L_26:
        /*00a4*/ 	.word	0x00006660


	//   ....[1]....
        /*00a8*/ 	.word	0x00006690


	//----- nvinfo : EIATTR_REQNTID
	.align		4
.L_27:
        /*00ac*/ 	.byte	0x04, 0x10
        /*00ae*/ 	.short	(.L_29 - .L_28)
.L_28:
        /*00b0*/ 	.word	0x00000080
        /*00b4*/ 	.word	0x00000001
        /*00b8*/ 	.word	0x00000001


	//----- nvinfo : EIATTR_CBANK_PARAM_SIZE
	.align		4
.L_29:
        /*00bc*/ 	.byte	0x03, 0x19
        /*00be*/ 	.short	0x0048


	//----- nvinfo : EIATTR_PARAM_CBANK
	.align		4
        /*00c0*/ 	.byte	0x04, 0x0a
        /*00c2*/ 	.short	(.L_31 - .L_30)
	.align		4
.L_30:
        /*00c4*/ 	.word	index@(.nv.constant0.chunk_gated_delta_rule_fwd_kernel_h_blockdim64)
        /*00c8*/ 	.short	0x0210
        /*00ca*/ 	.short	0x0048


	//----- nvinfo : EIATTR_SW_WAR
	.align		4
.L_31:
        /*00cc*/ 	.byte	0x04, 0x36
        /*00ce*/ 	.short	(.L_33 - .L_32)
.L_32:
        /*00d0*/ 	.word	0x00000008
.L_33:


//--------------------- .nv.callgraph             --------------------------
	.section	.nv.callgraph,"",@"SHT_CUDA_CALLGRAPH"
	.align	4
	.sectionentsize	8
	.align		4
        /*0000*/ 	.word	0x00000000
	.align		4
        /*0004*/ 	.word	0xffffffff
	.align		4
        /*0008*/ 	.word	0x00000000
	.align		4
        /*000c*/ 	.word	0xfffffffe
	.align		4
        /*0010*/ 	.word	0x00000000
	.align		4
        /*0014*/ 	.word	0xfffffffd
	.align		4
        /*0018*/ 	.word	0x00000000
	.align		4
        /*001c*/ 	.word	0xfffffffc


//--------------------- .text.chunk_gated_delta_rule_fwd_kernel_h_blockdim64 --------------------------
	.section	.text.chunk_gated_delta_rule_fwd_kernel_h_blockdim64,"ax",@progbits
	.sectionflags	@"SHF_BARRIERS=1"
	.align	128
        .global         chunk_gated_delta_rule_fwd_kernel_h_blockdim64
        .type           chunk_gated_delta_rule_fwd_kernel_h_blockdim64,@function
        .size           chunk_gated_delta_rule_fwd_kernel_h_blockdim64,(.L_x_3 - chunk_gated_delta_rule_fwd_kernel_h_blockdim64)
        .other          chunk_gated_delta_rule_fwd_kernel_h_blockdim64,@"STO_CUDA_ENTRY STV_DEFAULT"
chunk_gated_delta_rule_fwd_kernel_h_blockdim64:
.text.chunk_gated_delta_rule_fwd_kernel_h_blockdim64:
[----:B------:R-:W1:Y:S01]  /*0000*/  LDC R1, c[0x0][0x28] ;  /* 0x00000a00ff017b82 */ /* 0x000e620000000800 */
[----:B------:R-:W2:Y:S07]  /*0010*/  S2R R148, SR_TID.X ;  /* 0x0000000000947919 */ /* 0x000eae0000002100 */
[----:B------:R-:W3:Y:S01]  /*0020*/  LDC R5, c[0x0][0x248] ;  /* 0x00009200ff057b82 */ /* 0x000ee20000000800 */
[----:B------:R-:W-:Y:S01]  /*0030*/  UMOV UR40, 0x400 ;  /* 0x0000040000287882 */ /* 0x000fe20000000000 */
[----:B------:R-:W-:Y:S01]  /*0040*/  ULDC.64 UR42, c[0x0][0x208] ;  /* 0x00008200002a7ab9 */ /* 0x000fe20000000a00 */
[----:B------:R-:W4:Y:S01]  /*0050*/  S2R R174, SR_CTAID.X ;  /* 0x0000000000ae7919 */ /* 0x000f220000002500 */
[----:B------:R-:W-:-:S02]  /*0060*/  CS2R R88, SRZ ;  /* 0x0000000000587805 */ /* 0x000fc4000001ff00 */
[----:B------:R-:W-:Y:S02]  /*0070*/  CS2R R90, SRZ ;  /* 0x00000000005a7805 */ /* 0x000fe4000001ff00 */
[----:B------:R-:W-:Y:S01]  /*0080*/  CS2R R92, SRZ ;  /* 0x00000000005c7805 */ /* 0x000fe2000001ff00 */
[----:B------:R-:W5:Y:S01]  /*0090*/  S2R R175, SR_CTAID.Y ;  /* 0x0000000000af7919 */ /* 0x000f620000002600 */
[----:B------:R-:W1:Y:S01]  /*00a0*/  LDC.64 R192, c[0x0][0x220] ;  /* 0x00008800ffc07b82 */ /* 0x000e620000000a00 */
[----:B------:R-:W-:Y:S02]  /*00b0*/  CS2R R94, SRZ ;  /* 0x00000000005e7805 */ /* 0x000fe4000001ff00 */
[----:B------:R-:W-:Y:S02]  /*00c0*/  CS2R R96, SRZ ;  /* 0x0000000000607805 */ /* 0x000fe4000001ff00 */
[----:B------:R-:W-:Y:S02]  /*00d0*/  CS2R R98, SRZ ;  /* 0x0000000000627805 */ /* 0x000fe4000001ff00 */
[----:B------:R-:W-:-:S02]  /*00e0*/  CS2R R100, SRZ ;  /* 0x0000000000647805 */ /* 0x000fc4000001ff00 */
[----:B------:R-:W-:Y:S02]  /*00f0*/  CS2R R102, SRZ ;  /* 0x0000000000667805 */ /* 0x000fe4000001ff00 */
[----:B------:R-:W-:Y:S02]  /*0100*/  CS2R R104, SRZ ;  /* 0x0000000000687805 */ /* 0x000fe4000001ff00 */
[----:B------:R-:W-:Y:S01]  /*0110*/  CS2R R106, SRZ ;  /* 0x00000000006a7805 */ /* 0x000fe2000001ff00 */
[----:B------:R-:W1:Y:S01]  /*0120*/  LDC.64 R196, c[0x0][0x218] ;  /* 0x00008600ffc47b82 */ /* 0x000e620000000a00 */
[----:B------:R-:W-:Y:S02]  /*0130*/  CS2R R108, SRZ ;  /* 0x00000000006c7805 */ /* 0x000fe4000001ff00 */
[----:B------:R-:W-:Y:S02]  /*0140*/  CS2R R110, SRZ ;  /* 0x00000000006e7805 */ /* 0x000fe4000001ff00 */
[----:B------:R-:W-:-:S02]  /*0150*/  CS2R R112, SRZ ;  /* 0x0000000000707805 */ /* 0x000fc4000001ff00 */
[----:B------:R-:W-:Y:S02]  /*0160*/  CS2R R114, SRZ ;  /* 0x0000000000727805 */ /* 0x000fe4000001ff00 */
[----:B------:R-:W-:Y:S02]  /*0170*/  CS2R R116, SRZ ;  /* 0x0000000000747805 */ /* 0x000fe4000001ff00 */
[----:B------:R-:W-:Y:S02]  /*0180*/  CS2R R118, SRZ ;  /* 0x0000000000767805 */ /* 0x000fe4000001ff00 */
[----:B------:R-:W-:Y:S01]  /*0190*/  CS2R R72, SRZ ;  /* 0x0000000000487805 */ /* 0x000fe2000001ff00 */
[----:B------:R-:W1:Y:S01]  /*01a0*/  S2UR UR4, SR_CgaCtaId ;  /* 0x00000000000479c3 */ /* 0x000e620000008800 */
[----:B---3--:R-:W-:Y:S02]  /*01b0*/  SHF.R.S32.HI R129, RZ, 0x1f, R5 ;  /* 0x0000001fff817819 */ /* 0x008fe40000011405 */
[----:B------:R-:W-:-:S02]  /*01c0*/  CS2R R74, SRZ ;  /* 0x00000000004a7805 */ /* 0x000fc4000001ff00 */
[----:B------:R-:W-:Y:S02]  /*01d0*/  CS2R R76, SRZ ;  /* 0x00000000004c7805 */ /* 0x000fe4000001ff00 */
[----:B------:R-:W-:Y:S02]  /*01e0*/  CS2R R78, SRZ ;  /* 0x00000000004e7805 */ /* 0x000fe4000001ff00 */
[----:B------:R-:W-:Y:S02]  /*01f0*/  CS2R R80, SRZ ;  /* 0x0000000000507805 */ /* 0x000fe4000001ff00 */
[----:B------:R-:W-:Y:S01]  /*0200*/  CS2R R82, SRZ ;  /* 0x0000000000527805 */ /* 0x000fe2000001ff00 */
[C---:B--2---:R-:W-:Y:S01]  /*0210*/  IMAD.SHL.U32 R8, R148.reuse, 0x8, RZ ;  /* 0x0000000894087824 */ /* 0x044fe200078e00ff */
[----:B------:R-:W-:Y:S01]  /*0220*/  LOP3.LUT R4, R148, 0x40, RZ, 0xc0, !PT ;  /* 0x0000004094047812 */ /* 0x000fe200078ec0ff */
[----:B------:R-:W2:Y:S01]  /*0230*/  LDC.64 R194, c[0x0][0x210] ;  /* 0x00008400ffc27b82 */ /* 0x000ea20000000a00 */
[--C-:B------:R-:W-:Y:S01]  /*0240*/  SHF.R.S32.HI R0, RZ, 0x4, R148.reuse ;  /* 0x00000004ff007819 */ /* 0x100fe20000011494 */
[----:B----4-:R-:W-:Y:S01]  /*0250*/  IMAD.SHL.U32 R174, R174, 0x40, RZ ;  /* 0x00000040aeae7824 */ /* 0x010fe200078e00ff */
[--C-:B------:R-:W-:Y:S01]  /*0260*/  SHF.R.S32.HI R3, RZ, 0x3, R148.reuse ;  /* 0x00000003ff037819 */ /* 0x100fe20000011494 */
[----:B------:R-:W-:Y:S01]  /*0270*/  IMAD.SHL.U32 R6, R4, 0x8, RZ ;  /* 0x0000000804067824 */ /* 0x000fe200078e00ff */
[----:B------:R-:W-:-:S02]  /*0280*/  SHF.R.S32.HI R2, RZ, 0x5, R148 ;  /* 0x00000005ff027819 */ /* 0x000fc40000011494 */
[----:B------:R-:W-:Y:S02]  /*0290*/  CS2R R84, SRZ ;  /* 0x0000000000547805 */ /* 0x000fe4000001ff00 */
[----:B------:R-:W-:Y:S01]  /*02a0*/  LOP3.LUT R10, R148, 0x4, RZ, 0xc0, !PT ;  /* 0x00000004940a7812 */ /* 0x000fe200078ec0ff */
[----:B------:R-:W3:Y:S01]  /*02b0*/  LDC.64 R190, c[0x0][0x230] ;  /* 0x00008c00ffbe7b82 */ /* 0x000ee20000000a00 */
[----:B------:R-:W-:Y:S02]  /*02c0*/  LOP3.LUT R169, R8, 0x18, RZ, 0xc0, !PT ;  /* 0x0000001808a97812 */ /* 0x000fe400078ec0ff */
[----:B------:R-:W-:Y:S02]  /*02d0*/  CS2R R86, SRZ ;  /* 0x0000000000567805 */ /* 0x000fe4000001ff00 */
[----:B------:R-:W-:Y:S02]  /*02e0*/  SGXT R0, R0, 0x1 ;  /* 0x000000010000781a */ /* 0x000fe40000000200 */
[----:B------:R-:W-:Y:S01]  /*02f0*/  SGXT R3, R3, 0x1 ;  /* 0x000000010303781a */ /* 0x000fe20000000200 */
[----:B------:R-:W-:Y:S01]  /*0300*/  IMAD R169, R10, 0x8, R169 ;  /* 0x000000080aa97824 */ /* 0x000fe200078e02a9 */
[----:B------:R-:W-:Y:S01]  /*0310*/  SGXT R2, R2, 0x1 ;  /* 0x000000010202781a */ /* 0x000fe20000000200 */
[----:B-1----:R-:W-:Y:S01]  /*0320*/  ULEA UR40, UR4, UR40, 0x18 ;  /* 0x0000002804287291 */ /* 0x002fe2000f8ec03f */
[----:B------:R-:W-:Y:S01]  /*0330*/  SHF.R.U32.HI R172, RZ, 0x3, R148 ;  /* 0x00000003ffac7819 */ /* 0x000fe20000011694 */
[C---:B------:R-:W-:Y:S01]  /*0340*/  VIADD R162, R169.reuse, 0x400 ;  /* 0x00000400a9a27836 */ /* 0x040fe20000000000 */
[----:B------:R-:W-:Y:S01]  /*0350*/  LOP3.LUT R0, R0, 0x90, RZ, 0xc0, !PT ;  /* 0x0000009000007812 */ /* 0x000fe200078ec0ff */
[----:B------:R-:W-:Y:S01]  /*0360*/  VIADD R160, R169, 0xc00 ;  /* 0x00000c00a9a07836 */ /* 0x000fe20000000000 */
[----:B------:R-:W-:-:S02]  /*0370*/  LOP3.LUT R3, R6, 0x48, R3, 0xf8, !PT ;  /* 0x0000004806037812 */ /* 0x000fc400078ef803 */
[----:B------:R-:W-:Y:S02]  /*0380*/  LOP3.LUT R163, R2, 0x120, RZ, 0xc0, !PT ;  /* 0x0000012002a37812 */ /* 0x000fe400078ec0ff */
[----:B------:R-:W-:Y:S02]  /*0390*/  SGXT.U32 R172, R172, 0x4 ;  /* 0x00000004acac781a */ /* 0x000fe40000000000 */
[-C--:B------:R-:W-:Y:S02]  /*03a0*/  LOP3.LUT R2, R0, R3.reuse, R169, 0x96, !PT ;  /* 0x0000000300027212 */ /* 0x080fe400078e96a9 */
[----:B------:R-:W-:Y:S01]  /*03b0*/  LOP3.LUT R3, R163, R3, R0, 0xfe, !PT ;  /* 0x00000003a3037212 */ /* 0x000fe200078efe00 */
[C---:B------:R-:W-:Y:S01]  /*03c0*/  VIADD R0, R169.reuse, 0x800 ;  /* 0x00000800a9007836 */ /* 0x040fe20000000000 */
[C---:B------:R-:W-:Y:S01]  /*03d0*/  LOP3.LUT R171, R172.reuse, 0x10, RZ, 0xfc, !PT ;  /* 0x00000010acab7812 */ /* 0x040fe200078efcff */
[----:B------:R-:W-:Y:S01]  /*03e0*/  IMAD.WIDE.U32 R12, R172, 0x1000, RZ ;  /* 0x00001000ac0c7825 */ /* 0x000fe200078e00ff */
[----:B------:R-:W-:-:S02]  /*03f0*/  LOP3.LUT R131, R169, R174, RZ, 0xfc, !PT ;  /* 0x000000aea9837212 */ /* 0x000fc400078efcff */
[----:B------:R-:W-:Y:S01]  /*0400*/  LOP3.LUT R162, R3, R162, RZ, 0x3c, !PT ;  /* 0x000000a203a27212 */ /* 0x000fe200078e3cff */
[----:B------:R-:W-:Y:S01]  /*0410*/  IMAD.WIDE.U32 R14, R171, 0x1000, RZ ;  /* 0x00001000ab0e7825 */ /* 0x000fe200078e00ff */
[C---:B------:R-:W-:Y:S02]  /*0420*/  LOP3.LUT R161, R3.reuse, R0, RZ, 0x3c, !PT ;  /* 0x0000000003a17212 */ /* 0x040fe400078e3cff */
[----:B------:R-:W-:Y:S02]  /*0430*/  LOP3.LUT R160, R3, R160, RZ, 0x3c, !PT ;  /* 0x000000a003a07212 */ /* 0x000fe400078e3cff */
[----:B------:R-:W-:Y:S02]  /*0440*/  SHF.R.S32.HI R130, RZ, 0x1f, R174 ;  /* 0x0000001fff827819 */ /* 0x000fe400000114ae */
[----:B------:R-:W-:Y:S02]  /*0450*/  IADD3 R3, P0, R12, R131, RZ ;  /* 0x000000830c037210 */ /* 0x000fe40007f1e0ff */
[----:B------:R-:W-:-:S02]  /*0460*/  LOP3.LUT R170, R172, 0x20, RZ, 0xfc, !PT ;  /* 0x00000020acaa7812 */ /* 0x000fc400078efcff */
[----:B------:R-:W-:Y:S01]  /*0470*/  LOP3.LUT R168, R172, 0x30, RZ, 0xfc, !PT ;  /* 0x00000030aca87812 */ /* 0x000fe200078efcff */
[--C-:B------:R-:W-:Y:S01]  /*0480*/  IMAD.X R0, R13, 0x1, R130.reuse, P0 ;  /* 0x000000010d007824 */ /* 0x100fe200000e0682 */
[----:B------:R-:W-:Y:S01]  /*0490*/  IADD3 R7, P0, R14, R131, RZ ;  /* 0x000000830e077210 */ /* 0x000fe20007f1e0ff */
[----:B------:R-:W-:Y:S01]  /*04a0*/  IMAD.WIDE.U32 R16, R170, 0x1000, RZ ;  /* 0x00001000aa107825 */ /* 0x000fe200078e00ff */
[----:B------:R-:W-:Y:S02]  /*04b0*/  LOP3.LUT R33, R14, R169, RZ, 0xfc, !PT ;  /* 0x000000a90e217212 */ /* 0x000fe400078efcff */
[----:B------:R-:W-:Y:S01]  /*04c0*/  LOP3.LUT R163, R2, R163, RZ, 0x3c, !PT ;  /* 0x000000a302a37212 */ /* 0x000fe200078e3cff */
[----:B------:R-:W-:Y:S01]  /*04d0*/  IMAD.X R2, R15, 0x1, R130, P0 ;  /* 0x000000010f027824 */ /* 0x000fe200000e0682 */
[----:B------:R-:W-:Y:S01]  /*04e0*/  SHF.L.U64.HI R31, R33, 0x1, R15 ;  /* 0x00000001211f7819 */ /* 0x000fe2000001020f */
[----:B------:R-:W-:Y:S01]  /*04f0*/  IMAD.WIDE.U32 R14, R168, 0x1000, RZ ;  /* 0x00001000a80e7825 */ /* 0x000fe200078e00ff */
[----:B------:R-:W-:-:S02]  /*0500*/  LOP3.LUT R39, R12, R169, RZ, 0xfc, !PT ;  /* 0x000000a90c277212 */ /* 0x000fc400078efcff */
[C---:B------:R-:W-:Y:S01]  /*0510*/  LOP3.LUT R41, R16.reuse, R169, RZ, 0xfc, !PT ;  /* 0x000000a910297212 */ /* 0x040fe200078efcff */
[----:B------:R-:W-:Y:S01]  /*0520*/  IMAD.SHL.U32 R33, R33, 0x2, RZ ;  /* 0x0000000221217824 */ /* 0x000fe200078e00ff */
[C---:B------:R-:W-:Y:S01]  /*0530*/  SHF.L.U64.HI R45, R39.reuse, 0x1, R13 ;  /* 0x00000001272d7819 */ /* 0x040fe2000001020d */
[----:B------:R-:W-:Y:S01]  /*0540*/  IMAD.SHL.U32 R39, R39, 0x2, RZ ;  /* 0x0000000227277824 */ /* 0x000fe200078e00ff */
[-C--:B------:R-:W-:Y:S02]  /*0550*/  IADD3 R9, P1, R16, R131.reuse, RZ ;  /* 0x0000008310097210 */ /* 0x080fe40007f3e0ff */
[C---:B------:R-:W-:Y:S02]  /*0560*/  IADD3 R13, P0, R14.reuse, R131, RZ ;  /* 0x000000830e0d7210 */ /* 0x040fe40007f1e0ff */
[----:B------:R-:W-:Y:S01]  /*0570*/  LOP3.LUT R43, R14, R169, RZ, 0xfc, !PT ;  /* 0x000000a90e2b7212 */ /* 0x000fe200078efcff */
[----:B------:R-:W-:Y:S01]  /*0580*/  VIADD R14, R5, 0x3f ;  /* 0x0000003f050e7836 */ /* 0x000fe20000000000 */
[----:B-----5:R-:W-:Y:S01]  /*0590*/  LOP3.LUT R16, R175, 0xffe0, RZ, 0xc0, !PT ;  /* 0x0000ffe0af107812 */ /* 0x020fe200078ec0ff */
[--C-:B------:R-:W-:Y:S01]  /*05a0*/  IMAD.X R12, R15, 0x1, R130.reuse, P0 ;  /* 0x000000010f0c7824 */ /* 0x100fe200000e0682 */
[----:B------:R-:W-:Y:S01]  /*05b0*/  SHF.L.U64.HI R27, R43, 0x1, R15 ;  /* 0x000000012b1b7819 */ /* 0x000fe2000001020f */
[----:B------:R-:W-:Y:S01]  /*05c0*/  IMAD.X R11, R17, 0x1, R130, P1 ;  /* 0x00000001110b7824 */ /* 0x000fe200008e0682 */
[----:B------:R-:W-:Y:S01]  /*05d0*/  ISETP.GT.AND P5, PT, R14, 0x3f, PT ;  /* 0x0000003f0e00780c */ /* 0x000fe20003fa4270 */
[-C--:B------:R-:W-:Y:S01]  /*05e0*/  IMAD R15, R16, R5.reuse, RZ ;  /* 0x00000005100f7224 */ /* 0x080fe200078e02ff */
[----:B------:R-:W-:Y:S01]  /*05f0*/  ISETP.GE.AND P0, PT, R172, R5, PT ;  /* 0x00000005ac00720c */ /* 0x000fe20003f06270 */
[----:B------:R-:W-:Y:S01]  /*0600*/  IMAD.SHL.U32 R43, R43, 0x2, RZ ;  /* 0x000000022b2b7824 */ /* 0x000fe200078e00ff */
[----:B------:R-:W-:Y:S01]  /*0610*/  SEL R16, RZ, 0x10, !P5 ;  /* 0x00000010ff107807 */ /* 0x000fe20006800000 */
[C---:B---3--:R-:W-:Y:S01]  /*0620*/  IMAD.WIDE R190, R15.reuse, 0x4, R190 ;  /* 0x000000040fbe7825 */ /* 0x048fe200078e02be */
[----:B------:R-:W-:-:S02]  /*0630*/  LOP3.LUT R186, R15, 0x1f, R175, 0xf8, !PT ;  /* 0x0000001f0fba7812 */ /* 0x000fc400078ef8af */
[C---:B------:R-:W-:Y:S01]  /*0640*/  SHF.L.U64.HI R29, R41.reuse, 0x1, R17 ;  /* 0x00000001291d7819 */ /* 0x040fe20000010211 */
[----:B------:R-:W-:Y:S01]  /*0650*/  IMAD.SHL.U32 R41, R41, 0x2, RZ ;  /* 0x0000000229297824 */ /* 0x000fe200078e00ff */
[----:B------:R-:W-:Y:S01]  /*0660*/  SEL R17, R16, RZ, !P0 ;  /* 0x000000ff10117207 */ /* 0x000fe20004000000 */
[----:B------:R-:W-:Y:S01]  /*0670*/  IMAD.SHL.U32 R186, R186, 0x80, RZ ;  /* 0x00000080baba7824 */ /* 0x000fe200078e00ff */
[-C--:B------:R-:W-:Y:S02]  /*0680*/  ISETP.GE.AND P1, PT, R171, R5.reuse, PT ;  /* 0x00000005ab00720c */ /* 0x080fe40003f26270 */
[-C--:B------:R-:W-:Y:S01]  /*0690*/  ISETP.GE.AND P2, PT, R170, R5.reuse, PT ;  /* 0x00000005aa00720c */ /* 0x080fe20003f46270 */
[----:B------:R-:W-:Y:S01]  /*06a0*/  IMAD.WIDE R192, R186, 0x2, R192 ;  /* 0x00000002bac07825 */ /* 0x000fe200078e02c0 */
[----:B------:R-:W-:Y:S02]  /*06b0*/  ISETP.GE.AND P0, PT, R168, R5, PT ;  /* 0x00000005a800720c */ /* 0x000fe40003f06270 */
[----:B------:R-:W-:Y:S01]  /*06c0*/  SEL R18, R16, RZ, !P1 ;  /* 0x000000ff10127207 */ /* 0x000fe20004800000 */
[----:B------:R-:W-:Y:S01]  /*06d0*/  IMAD.WIDE R196, R186, 0x2, R196 ;  /* 0x00000002bac47825 */ /* 0x000fe200078e02c4 */
[----:B------:R-:W-:-:S02]  /*06e0*/  SEL R19, R16, RZ, !P2 ;  /* 0x000000ff10137207 */ /* 0x000fc40005000000 */
[----:B------:R-:W-:Y:S01]  /*06f0*/  SEL R26, R16, RZ, !P0 ;  /* 0x000000ff101a7207 */ /* 0x000fe20004000000 */
[----:B--2---:R-:W-:Y:S01]  /*0700*/  IMAD.WIDE R194, R186, 0x2, R194 ;  /* 0x00000002bac27825 */ /* 0x004fe200078e02c2 */
[----:B------:R-:W-:Y:S02]  /*0710*/  IADD3 R16, P0, R192, R39, RZ ;  /* 0x00000027c0107210 */ /* 0x000fe40007f1e0ff */
[----:B------:R-:W-:Y:S02]  /*0720*/  ISETP.NE.U32.AND P4, PT, R17, RZ, PT ;  /* 0x000000ff1100720c */ /* 0x000fe40003f85070 */
[----:B------:R-:W-:Y:S01]  /*0730*/  ISETP.NE.U32.AND P3, PT, R18, RZ, PT ;  /* 0x000000ff1200720c */ /* 0x000fe20003f65070 */
[----:B------:R-:W-:Y:S01]  /*0740*/  IMAD.X R17, R193, 0x1, R45, P0 ;  /* 0x00000001c1117824 */ /* 0x000fe200000e062d */
[----:B------:R-:W-:Y:S02]  /*0750*/  IADD3 R18, P0, R192, R33, RZ ;  /* 0x00000021c0127210 */ /* 0x000fe40007f1e0ff */
[----:B------:R-:W-:-:S02]  /*0760*/  ISETP.NE.U32.AND P2, PT, R19, RZ, PT ;  /* 0x000000ff1300720c */ /* 0x000fc40003f45070 */
[----:B------:R-:W-:Y:S01]  /*0770*/  LEA R24, P1, R3, R196, 0x1 ;  /* 0x000000c403187211 */ /* 0x000fe200078208ff */
[----:B------:R-:W-:Y:S01]  /*0780*/  IMAD.X R19, R193, 0x1, R31, P0 ;  /* 0x00000001c1137824 */ /* 0x000fe200000e061f */
[----:B------:R-:W-:Y:S02]  /*0790*/  ISETP.GE.U32.AND P0, PT, R131, 0x80, PT ;  /* 0x000000808300780c */ /* 0x000fe40003f06070 */
[----:B------:R-:W-:Y:S02]  /*07a0*/  IADD3 R22, P6, R192, R43, RZ ;  /* 0x0000002bc0167210 */ /* 0x000fe40007fde0ff */
[----:B------:R-:W-:Y:S02]  /*07b0*/  ISETP.GE.AND.EX P0, PT, R130, RZ, PT, P0 ;  /* 0x000000ff8200720c */ /* 0x000fe40003f06300 */
[----:B------:R-:W-:Y:S01]  /*07c0*/  LEA.HI.X R25, R3, R197, R0, 0x1, P1 ;  /* 0x000000c503197211 */ /* 0x000fe200008f0c00 */
[----:B------:R-:W-:Y:S01]  /*07d0*/  IMAD.X R23, R193, 0x1, R27, P6 ;  /* 0x00000001c1177824 */ /* 0x000fe200030e061b */
[----:B------:R-:W-:-:S02]  /*07e0*/  ISETP.GT.AND P0, PT, R174, -0x1, !P0 ;  /* 0xffffffffae00780c */ /* 0x000fc40004704270 */
[----:B------:R-:W-:Y:S02]  /*07f0*/  IADD3 R20, P1, R192, R41, RZ ;  /* 0x00000029c0147210 */ /* 0x000fe40007f3e0ff */
[----:B------:R-:W-:Y:S02]  /*0800*/  ISETP.LT.AND P6, PT, R172, R5, P0 ;  /* 0x00000005ac00720c */ /* 0x000fe400007c1270 */
[----:B------:R-:W-:Y:S01]  /*0810*/  LOP3.LUT R159, R169, 0x38, R148, 0x78, !PT ;  /* 0x00000038a99f7812 */ /* 0x000fe200078e7894 */
[----:B------:R-:W-:Y:S01]  /*0820*/  IMAD.X R21, R193, 0x1, R29, P1 ;  /* 0x00000001c1157824 */ /* 0x000fe200008e061d */
[----:B------:R-:W-:Y:S02]  /*0830*/  ISETP.NE.U32.AND P1, PT, R26, RZ, PT ;  /* 0x000000ff1a00720c */ /* 0x000fe40003f25070 */
[----:B------:R-:W-:Y:S01]  /*0840*/  P2R R26, PR, RZ, 0x40 ;  /* 0x00000040ff1a7803 */ /* 0x000fe20000000000 */
[----:B------:R-:W-:Y:S01]  /*0850*/  IMAD R159, R172, 0x40, R159 ;  /* 0x00000040ac9f7824 */ /* 0x000fe200078e029f */
[----:B------:R-:W-:-:S02]  /*0860*/  SEL R26, RZ, 0x10, !P6 ;  /* 0x00000010ff1a7807 */ /* 0x000fc40007000000 */
[----:B------:R-:W-:Y:S02]  /*0870*/  LEA R37, R163, UR40, 0x1 ;  /* 0x00000028a3257c11 */ /* 0x000fe4000f8e08ff */
[----:B------:R-:W-:Y:S02]  /*0880*/  SEL R26, R26, RZ, P5 ;  /* 0x000000ff1a1a7207 */ /* 0x000fe40002800000 */
[----:B------:R-:W-:Y:S01]  /*0890*/  LEA R36, R162, UR40, 0x1 ;  /* 0x00000028a2247c11 */ /* 0x000fe2000f8e08ff */
[----:B------:R-:W-:Y:S01]  /*08a0*/  @!PT LDS RZ, [RZ] ;  /* 0x00000000fffff984 */ /* 0x000fe20000000800 */
[----:B------:R-:W-:Y:S01]  /*08b0*/  @!PT LDS RZ, [RZ] ;  /* 0x00000000fffff984 */ /* 0x000fe20000000800 */
[----:B------:R-:W-:Y:S01]  /*08c0*/  @!PT LDS RZ, [RZ] ;  /* 0x00000000fffff984 */ /* 0x000fe20000000800 */
[----:B------:R-:W-:Y:S01]  /*08d0*/  LDGSTS.E.BYPASS.128 [R37], desc[UR42][R16.64], P4 ;  /* 0x0000000010257fae */ /* 0x000fe2000a101c6a */
[----:B------:R-:W-:Y:S02]  /*08e0*/  LEA R35, R161, UR40, 0x1 ;  /* 0x00000028a1237c11 */ /* 0x000fe4000f8e08ff */
[----:B------:R-:W-:Y:S01]  /*08f0*/  ISETP.NE.U32.AND P6, PT, R26, RZ, PT ;  /* 0x000000ff1a00720c */ /* 0x000fe20003fc5070 */
[----:B------:R-:W-:Y:S01]  /*0900*/  LDGSTS.E.BYPASS.128 [R36], desc[UR42][R18.64], P3 ;  /* 0x0000000012247fae */ /* 0x000fe20009901c6a */
[----:B------:R-:W-:-:S02]  /*0910*/  LEA R34, R160, UR40, 0x1 ;  /* 0x00000028a0227c11 */ /* 0x000fc4000f8e08ff */
[----:B------:R-:W-:Y:S01]  /*0920*/  LEA R38, R159, UR40, 0x1 ;  /* 0x000000289f267c11 */ /* 0x000fe2000f8e08ff */
[----:B------:R-:W-:Y:S01]  /*0930*/  LDGSTS.E.BYPASS.128 [R35], desc[UR42][R20.64], P2 ;  /* 0x0000000014237fae */ /* 0x000fe20009101c6a */
[--C-:B------:R-:W-:Y:S02]  /*0940*/  SHF.R.U32.HI R167, RZ, 0x2, R148.reuse ;  /* 0x00000002ffa77819 */ /* 0x100fe40000011694 */
[----:B------:R-:W-:Y:S01]  /*0950*/  SHF.R.U32.HI R166, RZ, 0x1, R148 ;  /* 0x00000001ffa67819 */ /* 0x000fe20000011694 */
[----:B------:R-:W-:Y:S01]  /*0960*/  LDGSTS.E.BYPASS.128 [R34], desc[UR42][R22.64], P1 ;  /* 0x0000000016227fae */ /* 0x000fe20008901c6a */
[----:B------:R-:W-:Y:S02]  /*0970*/  SGXT.U32 R167, R167, 0x3 ;  /* 0x00000003a7a7781a */ /* 0x000fe40000000000 */
[----:B------:R-:W-:Y:S01]  /*0980*/  LOP3.LUT R166, R166, 0x30, RZ, 0xc0, !PT ;  /* 0x00000030a6a67812 */ /* 0x000fe200078ec0ff */
[----:B------:R-:W0:Y:S01]  /*0990*/  LDGDEPBAR ;  /* 0x00000000000079af */ /* 0x000e220000000000 */
[C---:B------:R-:W-:Y:S01]  /*09a0*/  LOP3.LUT R15, R175.reuse, 0x1f, RZ, 0xc0, !PT ;  /* 0x0000001faf0f7812 */ /* 0x040fe200078ec0ff */
[----:B------:R-:W-:Y:S01]  /*09b0*/  IMAD.SHL.U32 R175, R175, 0x4000, RZ ;  /* 0x00004000afaf7824 */ /* 0x000fe200078e00ff */
[C---:B------:R-:W-:Y:S01]  /*09c0*/  LOP3.LUT R165, R166.reuse, R167, RZ, 0xfc, !PT ;  /* 0x000000a7a6a57212 */ /* 0x040fe200078efcff */
[----:B------:R1:W-:Y:S01]  /*09d0*/  LDGSTS.E.BYPASS.128 [R37+0x8000], desc[UR42][R16.64+0x80], P4 ;  /* 0x0800008010257fae */ /* 0x0003e2000a101c6a */
[----:B------:R-:W-:Y:S01]  /*09e0*/  LOP3.LUT R164, R166, 0x8, R167, 0xfe, !PT ;  /* 0x00000008a6a47812 */ /* 0x000fe200078efea7 */
[----:B------:R-:W-:Y:S01]  /*09f0*/  IMAD.WIDE.U32 R190, R15, 0x4, R190 ;  /* 0x000000040fbe7825 */ /* 0x000fe200078e00be */
[----:B------:R-:W-:Y:S01]  /*0a00*/  LEA R53, R165, UR40, 0x2 ;  /* 0x00000028a5357c11 */ /* 0x000fe2000f8e10ff */
[----:B------:R-:W-:Y:S01]  /*0a10*/  LDGSTS.E.BYPASS.128 [R36+0x8000], desc[UR42][R18.64+0x80], P3 ;  /* 0x0800008012247fae */ /* 0x000fe20009901c6a */
[----:B------:R-:W-:-:S02]  /*0a20*/  LOP3.LUT R30, R172, 0x40, RZ, 0xfc, !PT ;  /* 0x00000040ac1e7812 */ /* 0x000fc400078efcff */
[----:B------:R-:W-:Y:S01]  /*0a30*/  LOP3.LUT R28, R171, 0x40, RZ, 0xfc, !PT ;  /* 0x00000040ab1c7812 */ /* 0x000fe200078efcff */
[----:B------:R2:W-:Y:S01]  /*0a40*/  LDGSTS.E.BYPASS.128 [R35+0x8000], desc[UR42][R20.64+0x80], P2 ;  /* 0x0800008014237fae */ /* 0x0005e20009101c6a */
[----:B------:R-:W-:Y:S01]  /*0a50*/  LOP3.LUT R26, R170, 0x40, RZ, 0xfc, !PT ;  /* 0x00000040aa1a7812 */ /* 0x000fe200078efcff */
[C---:B------:R-:W-:Y:S01]  /*0a60*/  IMAD.SHL.U32 R122, R30.reuse, 0x1000, RZ ;  /* 0x000010001e7a7824 */ /* 0x040fe200078e00ff */
[----:B------:R-:W-:Y:S01]  /*0a70*/  SHF.L.U64.HI R121, R30, 0xc, RZ ;  /* 0x0000000c1e797819 */ /* 0x000fe200000102ff */
[----:B------:R-:W-:Y:S01]  /*0a80*/  LDGSTS.E.BYPASS.128 [R34+0x8000], desc[UR42][R22.64+0x80], P1 ;  /* 0x0800008016227fae */ /* 0x000fe20008901c6a */
[C---:B------:R-:W-:Y:S01]  /*0a90*/  IMAD.SHL.U32 R120, R28.reuse, 0x1000, RZ ;  /* 0x000010001c787824 */ /* 0x040fe200078e00ff */
[----:B------:R-:W-:Y:S01]  /*0aa0*/  SHF.L.U64.HI R46, R28, 0xc, RZ ;  /* 0x0000000c1c2e7819 */ /* 0x000fe200000102ff */
[----:B------:R-:W-:Y:S01]  /*0ab0*/  IMAD.SHL.U32 R52, R26, 0x1000, RZ ;  /* 0x000010001a347824 */ /* 0x000fe200078e00ff */
[----:B------:R-:W0:Y:S01]  /*0ac0*/  LDGDEPBAR ;  /* 0x00000000000079af */ /* 0x000e220000000000 */
[----:B------:R-:W-:-:S02]  /*0ad0*/  LOP3.LUT R67, R122, R169, RZ, 0xfc, !PT ;  /* 0x000000a97a437212 */ /* 0x000fc400078efcff */
[----:B------:R-:W-:Y:S01]  /*0ae0*/  LOP3.LUT R63, R120, R169, RZ, 0xfc, !PT ;  /* 0x000000a9783f7212 */ /* 0x000fe200078efcff */
[----:B------:R3:W-:Y:S01]  /*0af0*/  LDGSTS.E.BYPASS.128 [R38+0x20000], desc[UR42][R24.64], P6 ;  /* 0x2000000018267fae */ /* 0x0007e2000b101c6a */
[----:B-1----:R-:W-:Y:S01]  /*0b00*/  LEA R16, P6, R7, R196, 0x1 ;  /* 0x000000c407107211 */ /* 0x002fe200078c08ff */
[----:B------:R-:W-:Y:S01]  /*0b10*/  IMAD.SHL.U32 R65, R67, 0x2, RZ ;  /* 0x0000000243417824 */ /* 0x000fe200078e00ff */
[----:B--2---:R-:W-:Y:S01]  /*0b20*/  SEL R21, RZ, 0x4, !P5 ;  /* 0x00000004ff157807 */ /* 0x004fe20006800000 */
[----:B------:R-:W-:Y:S01]  /*0b30*/  IMAD.SHL.U32 R61, R63, 0x2, RZ ;  /* 0x000000023f3d7824 */ /* 0x000fe200078e00ff */
[----:B------:R-:W-:Y:S02]  /*0b40*/  LEA.HI.X R17, R7, R197, R2, 0x1, P6 ;  /* 0x000000c507117211 */ /* 0x000fe400030f0c02 */
[----:B------:R-:W-:Y:S02]  /*0b50*/  ISETP.LT.AND P6, PT, R171, R5, P0 ;  /* 0x00000005ab00720c */ /* 0x000fe400007c1270 */
[----:B------:R-:W-:-:S02]  /*0b60*/  SHF.L.U64.HI R67, R67, 0x1, R121 ;  /* 0x0000000143437819 */ /* 0x000fc40000010279 */
[----:B------:R-:W-:Y:S02]  /*0b70*/  P2R R18, PR, RZ, 0x40 ;  /* 0x00000040ff127803 */ /* 0x000fe40000000000 */
[----:B------:R-:W-:Y:S02]  /*0b80*/  SEL R18, RZ, 0x10, !P6 ;  /* 0x00000010ff127807 */ /* 0x000fe40007000000 */
[----:B------:R-:W-:Y:S02]  /*0b90*/  LOP3.LUT R59, R52, R169, RZ, 0xfc, !PT ;  /* 0x000000a9343b7212 */ /* 0x000fe400078efcff */
[----:B------:R-:W-:Y:S02]  /*0ba0*/  SEL R18, R18, RZ, P5 ;  /* 0x000000ff12127207 */ /* 0x000fe40002800000 */
[----:B------:R-:W-:Y:S01]  /*0bb0*/  SHF.L.U64.HI R63, R63, 0x1, R46 ;  /* 0x000000013f3f7819 */ /* 0x000fe2000001022e */
[----:B------:R-:W-:Y:S01]  /*0bc0*/  IMAD.SHL.U32 R57, R59, 0x2, RZ ;  /* 0x000000023b397824 */ /* 0x000fe200078e00ff */
[----:B------:R-:W-:-:S02]  /*0bd0*/  ISETP.NE.U32.AND P6, PT, R18, RZ, PT ;  /* 0x000000ff1200720c */ /* 0x000fc40003fc5070 */
[----:B------:R-:W-:Y:S02]  /*0be0*/  SHF.L.U64.HI R56, R26, 0xc, RZ ;  /* 0x0000000c1a387819 */ /* 0x000fe400000102ff */
[----:B------:R-:W-:Y:S02]  /*0bf0*/  LOP3.LUT R70, R172, 0x80, RZ, 0xfc, !PT ;  /* 0x00000080ac467812 */ /* 0x000fe400078efcff */
[----:B------:R-:W-:Y:S02]  /*0c00*/  SHF.L.U64.HI R59, R59, 0x1, R56 ;  /* 0x000000013b3b7819 */ /* 0x000fe40000010238 */
[----:B------:R-:W-:Y:S01]  /*0c10*/  LOP3.LUT R69, R166, 0x40, R167, 0xfe, !PT ;  /* 0x00000040a6457812 */ /* 0x000fe200078efea7 */
[----:B------:R-:W-:Y:S01]  /*0c20*/  IMAD.SHL.U32 R50, R70, 0x1000, RZ ;  /* 0x0000100046327824 */ /* 0x000fe200078e00ff */
[----:B------:R-:W-:Y:S02]  /*0c30*/  LOP3.LUT R68, R171, 0x80, RZ, 0xfc, !PT ;  /* 0x00000080ab447812 */ /* 0x000fe400078efcff */
[----:B------:R-:W-:Y:S01]  /*0c40*/  LOP3.LUT R66, R170, 0x80, RZ, 0xfc, !PT ;  /* 0x00000080aa427812 */ /* 0x000fe200078efcff */
[----:B------:R1:W-:Y:S01]  /*0c50*/  LDGSTS.E.BYPASS.128 [R38+0x20800], desc[UR42][R16.64], P6 ;  /* 0x2080000010267fae */ /* 0x0003e2000b101c6a */
[----:B------:R-:W-:-:S02]  /*0c60*/  ISETP.GE.AND P6, PT, R165, R5, PT ;  /* 0x00000005a500720c */ /* 0x000fc40003fc6270 */
[----:B------:R-:W-:Y:S01]  /*0c70*/  LOP3.LUT R64, R168, 0x80, RZ, 0xfc, !PT ;  /* 0x00000080a8407812 */ /* 0x000fe200078efcff */
[----:B------:R-:W-:Y:S01]  /*0c80*/  IMAD.SHL.U32 R60, R66, 0x1000, RZ ;  /* 0x00001000423c7824 */ /* 0x000fe200078e00ff */
[----:B---3--:R-:W-:Y:S02]  /*0c90*/  SEL R24, R21, RZ, !P6 ;  /* 0x000000ff15187207 */ /* 0x008fe40007000000 */
[CC--:B------:R-:W-:Y:S02]  /*0ca0*/  LEA R18, P6, R9.reuse, R196.reuse, 0x1 ;  /* 0x000000c409127211 */ /* 0x0c0fe400078c08ff */
[----:B------:R-:W-:Y:S02]  /*0cb0*/  LOP3.LUT R71, R50, R169, RZ, 0xfc, !PT ;  /* 0x000000a932477212 */ /* 0x000fe400078efcff */
[----:B------:R-:W-:Y:S02]  /*0cc0*/  LEA.HI.X R19, R9, R197, R11, 0x1, P6 ;  /* 0x000000c509137211 */ /* 0x000fe400030f0c0b */
[----:B-1----:R-:W-:-:S02]  /*0cd0*/  LEA R16, P6, R13, R196, 0x1 ;  /* 0x000000c40d107211 */ /* 0x002fc400078c08ff */
[----:B------:R-:W-:Y:S02]  /*0ce0*/  SHF.L.U64.HI R62, R66, 0xc, RZ ;  /* 0x0000000c423e7819 */ /* 0x000fe400000102ff */
[----:B------:R-:W-:Y:S02]  /*0cf0*/  LEA.HI.X R17, R13, R197, R12, 0x1, P6 ;  /* 0x000000c50d117211 */ /* 0x000fe400030f0c0c */
[----:B------:R-:W-:Y:S02]  /*0d00*/  ISETP.LT.AND P6, PT, R170, R5, P0 ;  /* 0x00000005aa00720c */ /* 0x000fe400007c1270 */
[----:B------:R-:W-:Y:S02]  /*0d10*/  LOP3.LUT R173, R148, 0x10, RZ, 0xc0, !PT ;  /* 0x0000001094ad7812 */ /* 0x000fe400078ec0ff */
[----:B------:R-:W-:Y:S02]  /*0d20*/  P2R R20, PR, RZ, 0x40 ;  /* 0x00000040ff147803 */ /* 0x000fe40000000000 */
[----:B------:R-:W-:-:S04]  /*0d30*/  SEL R20, RZ, 0x10, !P6 ;  /* 0x00000010ff147807 */ /* 0x000fc80007000000 */
[----:B------:R-:W-:-:S04]  /*0d40*/  SEL R20, R20, RZ, P5 ;  /* 0x000000ff14147207 */ /* 0x000fc80002800000 */
[----:B------:R-:W-:-:S13]  /*0d50*/  ISETP.NE.U32.AND P6, PT, R20, RZ, PT ;  /* 0x000000ff1400720c */ /* 0x000fda0003fc5070 */
[----:B------:R1:W-:Y:S01]  /*0d60*/  LDGSTS.E.BYPASS.128 [R38+0x21000], desc[UR42][R18.64], P6 ;  /* 0x2100000012267fae */ /* 0x0003e2000b101c6a */
[----:B------:R-:W-:-:S04]  /*0d70*/  ISETP.LT.AND P6, PT, R168, R5, P0 ;  /* 0x00000005a800720c */ /* 0x000fc800007c1270 */
[----:B------:R-:W-:-:S04]  /*0d80*/  SEL R20, RZ, 0x10, !P6 ;  /* 0x00000010ff147807 */ /* 0x000fc80007000000 */
[----:B------:R-:W-:Y:S02]  /*0d90*/  SEL R20, R20, RZ, P5 ;  /* 0x000000ff14147207 */ /* 0x000fe40002800000 */
[----:B------:R-:W-:Y:S02]  /*0da0*/  ISETP.GE.AND P5, PT, R164, R5, PT ;  /* 0x00000005a400720c */ /* 0x000fe40003fa6270 */
[----:B-1----:R-:W-:Y:S01]  /*0db0*/  P2R R18, PR, RZ, 0x40 ;  /* 0x00000040ff127803 */ /* 0x002fe20000000000 */
[--C-:B------:R-:W-:Y:S01]  /*0dc0*/  IMAD.WIDE.U32 R18, R165, 0x80, R190.reuse ;  /* 0x00000080a5127825 */ /* 0x100fe200078e00be */
[----:B------:R-:W-:Y:S02]  /*0dd0*/  SEL R25, R21, RZ, !P5 ;  /* 0x000000ff15197207 */ /* 0x000fe40006800000 */
[----:B------:R-:W-:Y:S01]  /*0de0*/  ISETP.NE.U32.AND P5, PT, R20, RZ, PT ;  /* 0x000000ff1400720c */ /* 0x000fe20003fa5070 */
[----:B------:R-:W-:-:S12]  /*0df0*/  IMAD.WIDE.U32 R20, R164, 0x80, R190 ;  /* 0x00000080a4147825 */ /* 0x000fd800078e00be */
[----:B------:R1:W-:Y:S01]  /*0e00*/  LDGSTS.E.BYPASS.128 [R38+0x21800], desc[UR42][R16.64], P5 ;  /* 0x2180000010267fae */ /* 0x0003e2000a901c6a */
[----:B------:R-:W-:Y:S02]  /*0e10*/  IADD3 R22, P5, R194, R39, RZ ;  /* 0x00000027c2167210 */ /* 0x000fe40007fbe0ff */
[----:B------:R-:W-:Y:S01]  /*0e20*/  SHF.L.U64.HI R39, R70, 0xc, RZ ;  /* 0x0000000c46277819 */ /* 0x000fe200000102ff */
[----:B------:R-:W0:Y:S02]  /*0e30*/  LDGDEPBAR ;  /* 0x00000000000079af */ /* 0x000e240000000000 */
[----:B------:R-:W-:Y:S01]  /*0e40*/  IMAD.X R23, R195, 0x1, R45, P5 ;  /* 0x00000001c3177824 */ /* 0x000fe200028e062d */
[----:B-1----:R-:W-:-:S04]  /*0e50*/  LOP3.LUT P6, R16, R148, 0x3, RZ, 0xc0, !PT ;  /* 0x0000000394107812 */ /* 0x002fc800078cc0ff */
[----:B------:R-:W-:-:S09]  /*0e60*/  P2R R176, PR, RZ, 0x40 ;  /* 0x00000040ffb07803 */ /* 0x000fd20000000000 */
[----:B------:R-:W-:Y:S02]  /*0e70*/  @!P6 ISETP.NE.U32.AND P5, PT, R24, RZ, PT ;  /* 0x000000ff1800e20c */ /* 0x000fe40003fa5070 */
[----:B------:R-:W-:-:S04]  /*0e80*/  LOP3.LUT R24, R168, 0x40, RZ, 0xfc, !PT ;  /* 0x00000040a8187812 */ /* 0x000fc800078efcff */
[C---:B------:R-:W-:Y:S01]  /*0e90*/  SHF.L.U64.HI R49, R24.reuse, 0xc, RZ ;  /* 0x0000000c18317819 */ /* 0x040fe200000102ff */
[----:B------:R-:W-:-:S05]  /*0ea0*/  IMAD.SHL.U32 R48, R24, 0x1000, RZ ;  /* 0x0000100018307824 */ /* 0x000fca00078e00ff */
[----:B------:R-:W-:Y:S01]  /*0eb0*/  LOP3.LUT R51, R48, R169, RZ, 0xfc, !PT ;  /* 0x000000a930337212 */ /* 0x000fe200078efcff */
[----:B------:R-:W-:Y:S01]  /*0ec0*/  @!P6 LDGSTS.E [R53+0x2c400], desc[UR42][R18.64], P5 ;  /* 0x2c4000001235efae */ /* 0x000fe2000a92186a */
[----:B------:R-:W-:-:S05]  /*0ed0*/  IADD3 R32, P5, R194, R33, RZ ;  /* 0x00000021c2207210 */ /* 0x000fca0007fbe0ff */
[----:B------:R-:W-:Y:S01]  /*0ee0*/  IMAD.X R33, R195, 0x1, R31, P5 ;  /* 0x00000001c3217824 */ /* 0x000fe200028e061f */
[----:B------:R-:W-:Y:S01]  /*0ef0*/  @!P6 ISETP.NE.U32.AND P5, PT, R25, RZ, PT ;  /* 0x000000ff1900e20c */ /* 0x000fe20003fa5070 */
[C---:B------:R-:W-:Y:S01]  /*0f00*/  IMAD.SHL.U32 R31, R51.reuse, 0x2, RZ ;  /* 0x00000002331f7824 */ /* 0x040fe200078e00ff */
[----:B------:R-:W-:-:S11]  /*0f10*/  SHF.L.U64.HI R51, R51, 0x1, R49 ;  /* 0x0000000133337819 */ /* 0x000fd60000010231 */
[----:B------:R1:W-:Y:S01]  /*0f20*/  @!P6 LDGSTS.E [R53+0x2c420], desc[UR42][R20.64], P5 ;  /* 0x2c4200001435efae */ /* 0x0003e2000a92186a */
[----:B------:R-:W-:-:S03]  /*0f30*/  IADD3 R40, P5, R194, R41, RZ ;  /* 0x00000029c2287210 */ /* 0x000fc60007fbe0ff */
[----:B------:R-:W0:Y:S02]  /*0f40*/  LDGDEPBAR ;  /* 0x00000000000079af */ /* 0x000e240000000000 */
[C---:B------:R-:W-:Y:S01]  /*0f50*/  IMAD.X R41, R195.reuse, 0x1, R29, P5 ;  /* 0x00000001c3297824 */ /* 0x040fe200028e061d */
[----:B------:R-:W-:Y:S01]  /*0f60*/  IADD3 R42, P5, R194, R43, RZ ;  /* 0x0000002bc22a7210 */ /* 0x000fe20007fbe0ff */
[----:B------:R-:W-:Y:S04]  /*0f70*/  LDGSTS.E.BYPASS.128 [R37+0x10000], desc[UR42][R22.64], P4 ;  /* 0x1000000016257fae */ /* 0x000fe8000a101c6a */
[----:B------:R-:W-:Y:S01]  /*0f80*/  IMAD.X R43, R195, 0x1, R27, P5 ;  /* 0x00000001c32b7824 */ /* 0x000fe200028e061b */
[----:B------:R-:W-:Y:S01]  /*0f90*/  LDGSTS.E.BYPASS.128 [R36+0x10000], desc[UR42][R32.64], P3 ;  /* 0x1000000020247fae */ /* 0x000fe20009901c6a */
[----:B------:R-:W-:-:S03]  /*0fa0*/  ISETP.GE.U32.AND P5, PT, R69, R5, PT ;  /* 0x000000054500720c */ /* 0x000fc60003fa6070 */
[----:B------:R-:W-:Y:S01]  /*0fb0*/  LDGSTS.E.BYPASS.128 [R35+0x10000], desc[UR42][R40.64], P2 ;  /* 0x1000000028237fae */ /* 0x000fe20009101c6a */
[----:B------:R-:W-:-:S03]  /*0fc0*/  ISETP.GE.AND.EX P5, PT, RZ, R129, PT, P5 ;  /* 0x00000081ff00720c */ /* 0x000fc60003fa6350 */
[----:B------:R-:W-:Y:S01]  /*0fd0*/  LDGSTS.E.BYPASS.128 [R34+0x10000], desc[UR42][R42.64], P1 ;  /* 0x100000002a227fae */ /* 0x000fe20008901c6a */
[----:B------:R-:W-:-:S03]  /*0fe0*/  SEL R29, RZ, 0x4, P5 ;  /* 0x00000004ff1d7807 */ /* 0x000fc60002800000 */
[----:B------:R-:W0:Y:S04]  /*0ff0*/  LDGDEPBAR ;  /* 0x00000000000079af */ /* 0x000e280000000000 */
[----:B------:R-:W-:Y:S04]  /*1000*/  LDGSTS.E.BYPASS.128 [R37+0x18000], desc[UR42][R22.64+0x80], P4 ;  /* 0x1800008016257fae */ /* 0x000fe8000a101c6a */
[----:B------:R2:W-:Y:S04]  /*1010*/  LDGSTS.E.BYPASS.128 [R36+0x18000], desc[UR42][R32.64+0x80], P3 ;  /* 0x1800008020247fae */ /* 0x0005e80009901c6a */
[----:B------:R3:W-:Y:S01]  /*1020*/  LDGSTS.E.BYPASS.128 [R35+0x18000], desc[UR42][R40.64+0x80], P2 ;  /* 0x1800008028237fae */ /* 0x0007e20009101c6a */
[----:B------:R-:W-:-:S03]  /*1030*/  ISETP.GT.AND P2, PT, R14, 0x7f, PT ;  /* 0x0000007f0e00780c */ /* 0x000fc60003f44270 */
[----:B------:R4:W-:Y:S01]  /*1040*/  LDGSTS.E.BYPASS.128 [R34+0x18000], desc[UR42][R42.64+0x80], P1 ;  /* 0x180000802a227fae */ /* 0x0009e20008901c6a */
[C---:B-1----:R-:W-:Y:S02]  /*1050*/  IADD3 R20, P1, R192.reuse, R65, RZ ;  /* 0x00000041c0147210 */ /* 0x042fe40007f3e0ff */
[----:B------:R-:W-:Y:S01]  /*1060*/  SEL R29, R29, RZ, P2 ;  /* 0x000000ff1d1d7207 */ /* 0x000fe20001000000 */
[----:B------:R-:W0:Y:S02]  /*1070*/  LDGDEPBAR ;  /* 0x00000000000079af */ /* 0x000e240000000000 */
[----:B------:R-:W-:Y:S01]  /*1080*/  IMAD.X R21, R193, 0x1, R67, P1 ;  /* 0x00000001c1157824 */ /* 0x000fe200008e0643 */
[----:B------:R-:W-:Y:S01]  /*1090*/  BAR.SYNC.DEFER_BLOCKING 0x0 ;  /* 0x0000000000007b1d */ /* 0x000fe20000010000 */
[----:B--2---:R-:W-:-:S05]  /*10a0*/  IADD3 R32, P1, R192, R61, RZ ;  /* 0x0000003dc0207210 */ /* 0x004fca0007f3e0ff */
[----:B------:R-:W-:Y:S01]  /*10b0*/  IMAD.X R33, R193, 0x1, R63, P1 ;  /* 0x00000001c1217824 */ /* 0x000fe200008e063f */
[----:B---3--:R-:W-:-:S05]  /*10c0*/  IADD3 R40, P1, R192, R57, RZ ;  /* 0x00000039c0287210 */ /* 0x008fca0007f3e0ff */
[----:B------:R-:W-:Y:S01]  /*10d0*/  IMAD.X R41, R193, 0x1, R59, P1 ;  /* 0x00000001c1297824 */ /* 0x000fe200008e063b */
[----:B----4-:R-:W-:-:S05]  /*10e0*/  IADD3 R42, P1, R192, R31, RZ ;  /* 0x0000001fc02a7210 */ /* 0x010fca0007f3e0ff */
[----:B------:R-:W-:Y:S01]  /*10f0*/  IMAD.X R43, R193, 0x1, R51, P1 ;  /* 0x00000001c12b7824 */ /* 0x000fe200008e0633 */
[----:B------:R-:W-:-:S04]  /*1100*/  ISETP.GE.U32.AND P1, PT, R30, R5, PT ;  /* 0x000000051e00720c */ /* 0x000fc80003f26070 */
[----:B------:R-:W-:-:S04]  /*1110*/  ISETP.GE.AND.EX P1, PT, RZ, R129, PT, P1 ;  /* 0x00000081ff00720c */ /* 0x000fc80003f26310 */
[----:B------:R-:W-:Y:S02]  /*1120*/  SEL R19, RZ, 0x10, P1 ;  /* 0x00000010ff137807 */ /* 0x000fe40000800000 */
[----:B------:R-:W-:Y:S02]  /*1130*/  ISETP.GE.U32.AND P1, PT, R28, R5, PT ;  /* 0x000000051c00720c */ /* 0x000fe40003f26070 */
[----:B------:R-:W-:Y:S02]  /*1140*/  SEL R19, R19, RZ, P2 ;  /* 0x000000ff13137207 */ /* 0x000fe40001000000 */
        /* <DEDUP_REMOVED lines=8> */
[----:B------:R-:W-:Y:S02]  /*11d0*/  ISETP.GE.AND.EX P1, PT, RZ, R129, PT, P1 ;  /* 0x00000081ff00720c */ /* 0x000fe40003f26310 */
[----:B------:R-:W-:Y:S02]  /*11e0*/  ISETP.NE.U32.AND P4, PT, R23, RZ, PT ;  /* 0x000000ff1700720c */ /* 0x000fe40003f85070 */
[----:B------:R-:W-:-:S02]  /*11f0*/  SEL R25, RZ, 0x10, P1 ;  /* 0x00000010ff197807 */ /* 0x000fc40000800000 */
[----:B------:R-:W-:Y:S02]  /*1200*/  IADD3 R122, P1, R122, R131, RZ ;  /* 0x000000837a7a7210 */ /* 0x000fe40007f3e0ff */
[----:B------:R-:W-:-:S03]  /*1210*/  SEL R25, R25, RZ, P2 ;  /* 0x000000ff19197207 */ /* 0x000fc60001000000 */
[----:B------:R-:W-:Y:S01]  /*1220*/  IMAD.X R121, R130, 0x1, R121, P1 ;  /* 0x0000000182797824 */ /* 0x000fe200008e0679 */
[C---:B------:R-:W-:Y:S02]  /*1230*/  LEA R44, P1, R122.reuse, R196, 0x1 ;  /* 0x000000c47a2c7211 */ /* 0x040fe400078208ff */
[----:B------:R-:W-:Y:S02]  /*1240*/  ISETP.NE.U32.AND P3, PT, R25, RZ, PT ;  /* 0x000000ff1900720c */ /* 0x000fe40003f65070 */
[----:B------:R-:W-:Y:S02]  /*1250*/  LEA.HI.X R45, R122, R197, R121, 0x1, P1 ;  /* 0x000000c57a2d7211 */ /* 0x000fe400008f0c79 */
[----:B------:R-:W-:Y:S01]  /*1260*/  IADD3 R18, P1, R50, R131, RZ ;  /* 0x0000008332127210 */ /* 0x000fe20007f3e0ff */
[----:B------:R-:W-:-:S04]  /*1270*/  IMAD.SHL.U32 R50, R68, 0x1000, RZ ;  /* 0x0000100044327824 */ /* 0x000fc800078e00ff */
[----:B------:R-:W-:Y:S01]  /*1280*/  IMAD.X R17, R130, 0x1, R39, P1 ;  /* 0x0000000182117824 */ /* 0x000fe200008e0627 */
[----:B------:R-:W-:-:S04]  /*1290*/  ISETP.LT.U32.AND P1, PT, R30, R5, PT ;  /* 0x000000051e00720c */ /* 0x000fc80003f21070 */
[----:B------:R-:W-:Y:S02]  /*12a0*/  ISETP.LT.AND.EX P6, PT, RZ, R129, P0, P1 ;  /* 0x00000081ff00720c */ /* 0x000fe400007c1310 */
[----:B------:R-:W-:Y:S02]  /*12b0*/  ISETP.NE.U32.AND P1, PT, R22, RZ, PT ;  /* 0x000000ff1600720c */ /* 0x000fe40003f25070 */
[----:B------:R-:W-:Y:S02]  /*12c0*/  P2R R54, PR, RZ, 0x40 ;  /* 0x00000040ff367803 */ /* 0x000fe40000000000 */
[----:B------:R-:W-:Y:S02]  /*12d0*/  SEL R27, RZ, 0x10, !P6 ;  /* 0x00000010ff1b7807 */ /* 0x000fe40007000000 */
[----:B------:R-:W-:Y:S02]  /*12e0*/  ISETP.NE.U32.AND P6, PT, R19, RZ, PT ;  /* 0x000000ff1300720c */ /* 0x000fe40003fc5070 */
[----:B------:R-:W-:-:S02]  /*12f0*/  SEL R27, R27, RZ, P2 ;  /* 0x000000ff1b1b7207 */ /* 0x000fc40001000000 */
[----:B------:R-:W-:Y:S02]  /*1300*/  P2R R58, PR, RZ, 0x40 ;  /* 0x00000040ff3a7803 */ /* 0x000fe40000000000 */
[----:B------:R-:W-:Y:S02]  /*1310*/  ISETP.NE.U32.AND P5, PT, R27, RZ, PT ;  /* 0x000000ff1b00720c */ /* 0x000fe40003fa5070 */
[----:B------:R-:W-:-:S05]  /*1320*/  LOP3.LUT R27, R164, 0x40, RZ, 0xfc, !PT ;  /* 0x00000040a41b7812 */ /* 0x000fca00078efcff */
[----:B------:R-:W-:Y:S01]  /*1330*/  @!PT LDS RZ, [RZ] ;  /* 0x00000000fffff984 */ /* 0x000fe20000000800 */
[----:B------:R-:W-:Y:S01]  /*1340*/  @!PT LDS RZ, [RZ] ;  /* 0x00000000fffff984 */ /* 0x000fe20000000800 */
[----:B------:R-:W-:Y:S01]  /*1350*/  @!PT LDS RZ, [RZ] ;  /* 0x00000000fffff984 */ /* 0x000fe20000000800 */
[----:B------:R-:W-:Y:S04]  /*1360*/  LDGSTS.E.BYPASS.128 [R37+0x2000], desc[UR42][R20.64], P6 ;  /* 0x0200000014257fae */ /* 0x000fe8000b101c6a */
[----:B------:R-:W-:Y:S04]  /*1370*/  LDGSTS.E.BYPASS.128 [R36+0x2000], desc[UR42][R32.64], P1 ;  /* 0x0200000020247fae */ /* 0x000fe80008901c6a */
[----:B------:R-:W-:Y:S04]  /*1380*/  LDGSTS.E.BYPASS.128 [R35+0x2000], desc[UR42][R40.64], P4 ;  /* 0x0200000028237fae */ /* 0x000fe8000a101c6a */
[----:B------:R-:W-:Y:S04]  /*1390*/  LDGSTS.E.BYPASS.128 [R34+0x2000], desc[UR42][R42.64], P3 ;  /* 0x020000002a227fae */ /* 0x000fe80009901c6a */
[----:B------:R-:W0:Y:S04]  /*13a0*/  LDGDEPBAR ;  /* 0x00000000000079af */ /* 0x000e280000000000 */
[----:B------:R1:W-:Y:S04]  /*13b0*/  LDGSTS.E.BYPASS.128 [R37+0xa000], desc[UR42][R20.64+0x80], P6 ;  /* 0x0a00008014257fae */ /* 0x0003e8000b101c6a */
[----:B------:R2:W-:Y:S04]  /*13c0*/  LDGSTS.E.BYPASS.128 [R36+0xa000], desc[UR42][R32.64+0x80], P1 ;  /* 0x0a00008020247fae */ /* 0x0005e80008901c6a */
[----:B------:R3:W-:Y:S04]  /*13d0*/  LDGSTS.E.BYPASS.128 [R35+0xa000], desc[UR42][R40.64+0x80], P4 ;  /* 0x0a00008028237fae */ /* 0x0007e8000a101c6a */
[----:B------:R-:W-:Y:S04]  /*13e0*/  LDGSTS.E.BYPASS.128 [R34+0xa000], desc[UR42][R42.64+0x80], P3 ;  /* 0x0a0000802a227fae */ /* 0x000fe80009901c6a */
[----:B------:R-:W0:Y:S04]  /*13f0*/  LDGDEPBAR ;  /* 0x00000000000079af */ /* 0x000e280000000000 */
[----:B------:R-:W-:Y:S01]  /*1400*/  LDGSTS.E.BYPASS.128 [R38+0x22000], desc[UR42][R44.64], P5 ;  /* 0x220000002c267fae */ /* 0x000fe2000a901c6a */
[----:B------:R-:W-:-:S05]  /*1410*/  IADD3 R120, P5, R120, R131, RZ ;  /* 0x0000008378787210 */ /* 0x000fca0007fbe0ff */
[----:B------:R-:W-:Y:S01]  /*1420*/  IMAD.X R23, R130, 0x1, R46, P5 ;  /* 0x0000000182177824 */ /* 0x000fe200028e062e */
[----:B------:R-:W-:-:S04]  /*1430*/  LEA R46, P5, R120, R196, 0x1 ;  /* 0x000000c4782e7211 */ /* 0x000fc800078a08ff */
[----:B------:R-:W-:Y:S02]  /*1440*/  LEA.HI.X R47, R120, R197, R23, 0x1, P5 ;  /* 0x000000c5782f7211 */ /* 0x000fe400028f0c17 */
[----:B------:R-:W-:-:S04]  /*1450*/  ISETP.LT.U32.AND P5, PT, R28, R5, PT ;  /* 0x000000051c00720c */ /* 0x000fc80003fa1070 */
[----:B------:R-:W-:-:S04]  /*1460*/  ISETP.LT.AND.EX P6, PT, RZ, R129, P0, P5 ;  /* 0x00000081ff00720c */ /* 0x000fc800007c1350 */
[----:B------:R-:W-:Y:S02]  /*1470*/  SEL R19, RZ, 0x10, !P6 ;  /* 0x00000010ff137807 */ /* 0x000fe40007000000 */
[----:B------:R-:W-:Y:S02]  /*1480*/  P2R R55, PR, RZ, 0x40 ;  /* 0x00000040ff377803 */ /* 0x000fe40000000000 */
[----:B------:R-:W-:Y:S02]  /*1490*/  SEL R19, R19, RZ, P2 ;  /* 0x000000ff13137207 */ /* 0x000fe40001000000 */
[----:B------:R-:W-:Y:S02]  /*14a0*/  ISETP.NE.AND P6, PT, R176, RZ, PT ;  /* 0x000000ffb000720c */ /* 0x000fe40003fc5270 */
[----:B------:R-:W-:-:S13]  /*14b0*/  ISETP.NE.U32.AND P5, PT, R19, RZ, PT ;  /* 0x000000ff1300720c */ /* 0x000fda0003fa5070 */
[----:B------:R-:W-:Y:S01]  /*14c0*/  LDGSTS.E.BYPASS.128 [R38+0x22800], desc[UR42][R46.64], P5 ;  /* 0x228000002e267fae */ /* 0x000fe2000a901c6a */
[----:B------:R-:W-:-:S05]  /*14d0*/  IADD3 R22, P5, R52, R131, RZ ;  /* 0x0000008334167210 */ /* 0x000fca0007fbe0ff */
[----:B-1----:R-:W-:Y:S01]  /*14e0*/  IMAD.X R21, R130, 0x1, R56, P5 ;  /* 0x0000000182157824 */ /* 0x002fe200028e0638 */
[----:B--2---:R-:W-:Y:S01]  /*14f0*/  LEA R32, P5, R22, R196, 0x1 ;  /* 0x000000c416207211 */ /* 0x004fe200078a08ff */
[----:B------:R-:W-:-:S03]  /*1500*/  IMAD.SHL.U32 R56, R64, 0x1000, RZ ;  /* 0x0000100040387824 */ /* 0x000fc600078e00ff */
[----:B------:R-:W-:Y:S02]  /*1510*/  LEA.HI.X R33, R22, R197, R21, 0x1, P5 ;  /* 0x000000c516217211 */ /* 0x000fe400028f0c15 */
[----:B------:R-:W-:-:S04]  /*1520*/  ISETP.LT.U32.AND P5, PT, R26, R5, PT ;  /* 0x000000051a00720c */ /* 0x000fc80003fa1070 */
[----:B------:R-:W-:-:S04]  /*1530*/  ISETP.LT.AND.EX P5, PT, RZ, R129, P0, P5 ;  /* 0x00000081ff00720c */ /* 0x000fc800007a1350 */
[----:B------:R-:W-:Y:S02]  /*1540*/  SEL R19, RZ, 0x10, !P5 ;  /* 0x00000010ff137807 */ /* 0x000fe40006800000 */
[----:B------:R-:W-:Y:S02]  /*1550*/  P2R R132, PR, RZ, 0x20 ;  /* 0x00000020ff847803 */ /* 0x000fe40000000000 */
[----:B------:R-:W-:-:S04]  /*1560*/  SEL R19, R19, RZ, P2 ;  /* 0x000000ff13137207 */ /* 0x000fc80001000000 */
[----:B------:R-:W-:-:S13]  /*1570*/  ISETP.NE.U32.AND P5, PT, R19, RZ, PT ;  /* 0x000000ff1300720c */ /* 0x000fda0003fa5070 */
[----:B------:R1:W-:Y:S01]  /*1580*/  LDGSTS.E.BYPASS.128 [R38+0x23000], desc[UR42][R32.64], P5 ;  /* 0x2300000020267fae */ /* 0x0003e2000a901c6a */
[----:B------:R-:W-:-:S05]  /*1590*/  IADD3 R20, P5, R48, R131, RZ ;  /* 0x0000008330147210 */ /* 0x000fca0007fbe0ff */
[----:B------:R-:W-:Y:S01]  /*15a0*/  IMAD.X R19, R130, 0x1, R49, P5 ;  /* 0x0000000182137824 */ /* 0x000fe200028e0631 */
[----:B---3--:R-:W-:-:S04]  /*15b0*/  LEA R40, P5, R20, R196, 0x1 ;  /* 0x000000c414287211 */ /* 0x008fc800078a08ff */
        /* <DEDUP_REMOVED lines=8> */
[----:B-1----:R-:W-:-:S03]  /*1640*/  LEA R32, P5, R69, R190, 0x7 ;  /* 0x000000be45207211 */ /* 0x002fc600078a38ff */
[----:B------:R-:W0:Y:S01]  /*1650*/  LDGDEPBAR ;  /* 0x00000000000079af */ /* 0x000e220000000000 */
[----:B------:R-:W-:Y:S01]  /*1660*/  LEA.HI.X R33, R69, R191, RZ, 0x7, P5 ;  /* 0x000000bf45217211 */ /* 0x000fe200028f3cff */
[----:B------:R-:W-:Y:S01]  /*1670*/  IMAD.SHL.U32 R69, R71, 0x2, RZ ;  /* 0x0000000247457824 */ /* 0x000fe200078e00ff */
[----:B------:R-:W-:Y:S02]  /*1680*/  ISETP.GE.U32.AND P5, PT, R27, R5, PT ;  /* 0x000000051b00720c */ /* 0x000fe40003fa6070 */
[----:B------:R-:W-:Y:S02]  /*1690*/  SHF.L.U64.HI R71, R71, 0x1, R39 ;  /* 0x0000000147477819 */ /* 0x000fe40000010227 */
[----:B------:R-:W-:-:S04]  /*16a0*/  ISETP.GE.AND.EX P5, PT, RZ, R129, PT, P5 ;  /* 0x00000081ff00720c */ /* 0x000fc80003fa6350 */
[----:B------:R-:W-:Y:S02]  /*16b0*/  SEL R25, RZ, 0x4, P5 ;  /* 0x00000004ff197807 */ /* 0x000fe40002800000 */
[----:B------:R-:W-:Y:S02]  /*16c0*/  @!P6 ISETP.NE.U32.AND P5, PT, R29, RZ, PT ;  /* 0x000000ff1d00e20c */ /* 0x000fe40003fa5070 */
[----:B------:R-:W-:Y:S02]  /*16d0*/  SEL R25, R25, RZ, P2 ;  /* 0x000000ff19197207 */ /* 0x000fe40001000000 */
[----:B--2---:R-:W-:-:S05]  /*16e0*/  IADD3 R40, P2, R194, R65, RZ ;  /* 0x00000041c2287210 */ /* 0x004fca0007f5e0ff */
[----:B------:R-:W-:Y:S01]  /*16f0*/  IMAD.X R41, R195, 0x1, R67, P2 ;  /* 0x00000001c3297824 */ /* 0x000fe200010e0643 */
[----:B------:R-:W-:Y:S02]  /*1700*/  @!P6 ISETP.NE.U32.AND P2, PT, R25, RZ, PT ;  /* 0x000000ff1900e20c */ /* 0x000fe40003f45070 */
[----:B------:R-:W-:Y:S01]  /*1710*/  LOP3.LUT R67, R50, R169, RZ, 0xfc, !PT ;  /* 0x000000a932437212 */ /* 0x000fe200078efcff */
[----:B------:R1:W-:Y:S01]  /*1720*/  @!P6 LDGSTS.E [R53+0x2c500], desc[UR42][R32.64], P5 ;  /* 0x2c5000002035efae */ /* 0x0003e2000a92186a */
[----:B------:R-:W-:-:S03]  /*1730*/  LEA R48, P5, R27, R190, 0x7 ;  /* 0x000000be1b307211 */ /* 0x000fc600078a38ff */
[----:B------:R-:W-:Y:S01]  /*1740*/  IMAD.SHL.U32 R65, R67, 0x2, RZ ;  /* 0x0000000243417824 */ /* 0x000fe200078e00ff */
[----:B------:R-:W-:Y:S02]  /*1750*/  LEA.HI.X R49, R27, R191, RZ, 0x7, P5 ;  /* 0x000000bf1b317211 */ /* 0x000fe400028f3cff */
[----:B------:R-:W-:-:S03]  /*1760*/  LOP3.LUT R27, R166, 0x80, R167, 0xfe, !PT ;  /* 0x00000080a61b7812 */ /* 0x000fc600078efea7 */
[----:B------:R2:W-:Y:S01]  /*1770*/  @!P6 LDGSTS.E [R53+0x2c520], desc[UR42][R48.64], P2 ;  /* 0x2c5200003035efae */ /* 0x0005e2000912186a */
[----:B------:R-:W-:Y:S02]  /*1780*/  IADD3 R42, P2, R194, R61, RZ ;  /* 0x0000003dc22a7210 */ /* 0x000fe40007f5e0ff */
[----:B------:R-:W-:Y:S01]  /*1790*/  ISETP.NE.AND P6, PT, R58, RZ, PT ;  /* 0x000000ff3a00720c */ /* 0x000fe20003fc5270 */
[----:B------:R-:W0:Y:S01]  /*17a0*/  LDGDEPBAR ;  /* 0x00000000000079af */ /* 0x000e220000000000 */
[----:B------:R-:W-:Y:S01]  /*17b0*/  SHF.L.U64.HI R58, R64, 0xc, RZ ;  /* 0x0000000c403a7819 */ /* 0x000fe200000102ff */
[----:B------:R-:W-:Y:S01]  /*17c0*/  IMAD.X R43, R195, 0x1, R63, P2 ;  /* 0x00000001c32b7824 */ /* 0x000fe200010e063f */
[----:B------:R-:W-:Y:S02]  /*17d0*/  IADD3 R44, P2, R194, R57, RZ ;  /* 0x00000039c22c7210 */ /* 0x000fe40007f5e0ff */
[----:B------:R-:W-:-:S03]  /*17e0*/  LOP3.LUT R63, R60, R169, RZ, 0xfc, !PT ;  /* 0x000000a93c3f7212 */ /* 0x000fc600078efcff */
[----:B------:R-:W-:Y:S01]  /*17f0*/  IMAD.X R45, R195, 0x1, R59, P2 ;  /* 0x00000001c32d7824 */ /* 0x000fe200010e063b */
[----:B------:R-:W-:Y:S01]  /*1800*/  IADD3 R46, P2, R194, R31, RZ ;  /* 0x0000001fc22e7210 */ /* 0x000fe20007f5e0ff */
[C---:B------:R-:W-:Y:S01]  /*1810*/  IMAD.SHL.U32 R61, R63.reuse, 0x2, RZ ;  /* 0x000000023f3d7824 */ /* 0x040fe200078e00ff */
[----:B------:R-:W-:Y:S01]  /*1820*/  LOP3.LUT R59, R56, R169, RZ, 0xfc, !PT ;  /* 0x000000a9383b7212 */ /* 0x000fe200078efcff */
[----:B------:R-:W-:Y:S01]  /*1830*/  LDGSTS.E.BYPASS.128 [R37+0x12000], desc[UR42][R40.64], P6 ;  /* 0x1200000028257fae */ /* 0x000fe2000b101c6a */
[----:B------:R-:W-:Y:S01]  /*1840*/  SHF.L.U64.HI R63, R63, 0x1, R62 ;  /* 0x000000013f3f7819 */ /* 0x000fe2000001023e */
[----:B------:R-:W-:Y:S01]  /*1850*/  IMAD.X R47, R195, 0x1, R51, P2 ;  /* 0x00000001c32f7824 */ /* 0x000fe200010e0633 */
[----:B------:R-:W-:Y:S01]  /*1860*/  SHF.L.U64.HI R51, R68, 0xc, RZ ;  /* 0x0000000c44337819 */ /* 0x000fe200000102ff */
[----:B------:R-:W-:Y:S01]  /*1870*/  LDGSTS.E.BYPASS.128 [R36+0x12000], desc[UR42][R42.64], P1 ;  /* 0x120000002a247fae */ /* 0x000fe20008901c6a */
[----:B------:R-:W-:Y:S01]  /*1880*/  ISETP.GE.U32.AND P2, PT, R70, R5, PT ;  /* 0x000000054600720c */ /* 0x000fe20003f46070 */
[----:B------:R-:W-:Y:S01]  /*1890*/  IMAD.SHL.U32 R57, R59, 0x2, RZ ;  /* 0x000000023b397824 */ /* 0x000fe200078e00ff */
[----:B------:R-:W-:Y:S01]  /*18a0*/  SHF.L.U64.HI R67, R67, 0x1, R51 ;  /* 0x0000000143437819 */ /* 0x000fe20000010233 */
[----:B------:R-:W-:Y:S01]  /*18b0*/  LDGSTS.E.BYPASS.128 [R35+0x12000], desc[UR42][R44.64], P4 ;  /* 0x120000002c237fae */ /* 0x000fe2000a101c6a */
[----:B------:R-:W-:-:S02]  /*18c0*/  ISETP.GE.AND.EX P2, PT, RZ, R129, PT, P2 ;  /* 0x00000081ff00720c */ /* 0x000fc40003f46320 */
[----:B------:R-:W-:Y:S01]  /*18d0*/  SHF.L.U64.HI R59, R59, 0x1, R58 ;  /* 0x000000013b3b7819 */ /* 0x000fe2000001023a */
[----:B------:R-:W-:Y:S01]  /*18e0*/  LDGSTS.E.BYPASS.128 [R34+0x12000], desc[UR42][R46.64], P3 ;  /* 0x120000002e227fae */ /* 0x000fe20009901c6a */
[----:B------:R-:W-:Y:S02]  /*18f0*/  SEL R25, RZ, 0x10, P2 ;  /* 0x00000010ff197807 */ /* 0x000fe40001000000 */
[----:B------:R-:W-:Y:S01]  /*1900*/  ISETP.GT.AND P2, PT, R14, 0xbf, PT ;  /* 0x000000bf0e00780c */ /* 0x000fe20003f44270 */
[----:B------:R-:W0:Y:S03]  /*1910*/  LDGDEPBAR ;  /* 0x00000000000079af */ /* 0x000e260000000000 */
[----:B------:R-:W-:Y:S01]  /*1920*/  SEL R25, R25, RZ, P2 ;  /* 0x000000ff19197207 */ /* 0x000fe20001000000 */
[----:B------:R3:W-:Y:S03]  /*1930*/  LDGSTS.E.BYPASS.128 [R37+0x1a000], desc[UR42][R40.64+0x80], P6 ;  /* 0x1a00008028257fae */ /* 0x0007e6000b101c6a */
[----:B------:R-:W-:Y:S01]  /*1940*/  ISETP.NE.U32.AND P6, PT, R25, RZ, PT ;  /* 0x000000ff1900720c */ /* 0x000fe20003fc5070 */
[----:B------:R4:W-:Y:S01]  /*1950*/  LDGSTS.E.BYPASS.128 [R36+0x1a000], desc[UR42][R42.64+0x80], P1 ;  /* 0x1a0000802a247fae */ /* 0x0009e20008901c6a */
[----:B------:R-:W-:-:S03]  /*1960*/  ISETP.GE.U32.AND P1, PT, R27, R5, PT ;  /* 0x000000051b00720c */ /* 0x000fc60003f26070 */
[----:B------:R5:W-:Y:S01]  /*1970*/  LDGSTS.E.BYPASS.128 [R35+0x1a000], desc[UR42][R44.64+0x80], P4 ;  /* 0x1a0000802c237fae */ /* 0x000be2000a101c6a */
[----:B------:R-:W-:-:S03]  /*1980*/  ISETP.GE.AND.EX P1, PT, RZ, R129, PT, P1 ;  /* 0x00000081ff00720c */ /* 0x000fc60003f26310 */
[----:B------:R2:W-:Y:S01]  /*1990*/  LDGSTS.E.BYPASS.128 [R34+0x1a000], desc[UR42][R46.64+0x80], P3 ;  /* 0x1a0000802e227fae */ /* 0x0005e20009901c6a */
[----:B------:R-:W-:Y:S02]  /*19a0*/  SEL R52, RZ, 0x4, P1 ;  /* 0x00000004ff347807 */ /* 0x000fe40000800000 */
[C---:B-1----:R-:W-:Y:S01]  /*19b0*/  LEA R32, P1, R27.reuse, R190, 0x7 ;  /* 0x000000be1b207211 */ /* 0x042fe200078238ff */
[----:B------:R-:W0:Y:S01]  /*19c0*/  LDGDEPBAR ;  /* 0x00000000000079af */ /* 0x000e220000000000 */
[----:B------:R-:W-:Y:S02]  /*19d0*/  SEL R52, R52, RZ, P2 ;  /* 0x000000ff34347207 */ /* 0x000fe40001000000 */
[----:B------:R-:W-:Y:S01]  /*19e0*/  LEA.HI.X R33, R27, R191, RZ, 0x7, P1 ;  /* 0x000000bf1b217211 */ /* 0x000fe200008f3cff */
[----:B------:R-:W-:Y:S01]  /*19f0*/  BAR.SYNC.DEFER_BLOCKING 0x0 ;  /* 0x0000000000007b1d */ /* 0x000fe20000010000 */
        /* <DEDUP_REMOVED lines=12> */
[C---:B--2---:R-:W-:Y:S02]  /*1ac0*/  LEA R48, P1, R18.reuse, R196, 0x1 ;  /* 0x000000c412307211 */ /* 0x044fe400078208ff */
[----:B------:R-:W-:Y:S02]  /*1ad0*/  SEL R31, R31, RZ, P2 ;  /* 0x000000ff1f1f7207 */ /* 0x000fe40001000000 */
[----:B------:R-:W-:Y:S02]  /*1ae0*/  LEA.HI.X R49, R18, R197, R17, 0x1, P1 ;  /* 0x000000c512317211 */ /* 0x000fe400008f0c11 */
[----:B---3--:R-:W-:Y:S02]  /*1af0*/  IADD3 R40, P1, R192, R69, RZ ;  /* 0x00000045c0287210 */ /* 0x008fe40007f3e0ff */
[----:B------:R-:W-:-:S03]  /*1b00*/  ISETP.NE.U32.AND P3, PT, R31, RZ, PT ;  /* 0x000000ff1f00720c */ /* 0x000fc60003f65070 */
[----:B------:R-:W-:Y:S01]  /*1b10*/  IMAD.X R41, R193, 0x1, R71, P1 ;  /* 0x00000001c1297824 */ /* 0x000fe200008e0647 */
[----:B----4-:R-:W-:-:S04]  /*1b20*/  IADD3 R42, P1, R192, R65, RZ ;  /* 0x00000041c02a7210 */ /* 0x010fc80007f3e0ff */
[----:B------:R-:W-:Y:S01]  /*1b30*/  @!PT LDS RZ, [RZ] ;  /* 0x00000000fffff984 */ /* 0x000fe20000000800 */
[----:B------:R-:W-:Y:S01]  /*1b40*/  @!PT LDS RZ, [RZ] ;  /* 0x00000000fffff984 */ /* 0x000fe20000000800 */
[----:B------:R-:W-:Y:S01]  /*1b50*/  @!PT LDS RZ, [RZ] ;  /* 0x00000000fffff984 */ /* 0x000fe20000000800 */
[----:B------:R-:W-:Y:S01]  /*1b60*/  LDGSTS.E.BYPASS.128 [R37+0x4000], desc[UR42][R40.64], P6 ;  /* 0x0400000028257fae */ /* 0x000fe2000b101c6a */
[----:B------:R-:W-:Y:S01]  /*1b70*/  IMAD.X R43, R193, 0x1, R67, P1 ;  /* 0x00000001c12b7824 */ /* 0x000fe200008e0643 */
[----:B-----5:R-:W-:-:S05]  /*1b80*/  IADD3 R44, P1, R192, R61, RZ ;  /* 0x0000003dc02c7210 */ /* 0x020fca0007f3e0ff */
[----:B------:R-:W-:Y:S01]  /*1b90*/  IMAD.X R45, R193, 0x1, R63, P1 ;  /* 0x00000001c12d7824 */ /* 0x000fe200008e063f */
[----:B------:R-:W-:-:S05]  /*1ba0*/  IADD3 R46, P1, R192, R57, RZ ;  /* 0x00000039c02e7210 */ /* 0x000fca0007f3e0ff */
[----:B------:R-:W-:Y:S01]  /*1bb0*/  IMAD.X R47, R193, 0x1, R59, P1 ;  /* 0x00000001c12f7824 */ /* 0x000fe200008e063b */
[----:B------:R-:W-:-:S04]  /*1bc0*/  ISETP.LT.U32.AND P1, PT, R70, R5, PT ;  /* 0x000000054600720c */ /* 0x000fc80003f21070 */
[----:B------:R-:W-:Y:S02]  /*1bd0*/  ISETP.LT.AND.EX P5, PT, RZ, R129, P0, P1 ;  /* 0x00000081ff00720c */ /* 0x000fe400007a1310 */
[----:B------:R-:W-:Y:S02]  /*1be0*/  ISETP.NE.U32.AND P1, PT, R27, RZ, PT ;  /* 0x000000ff1b00720c */ /* 0x000fe40003f25070 */
[----:B------:R-:W-:Y:S02]  /*1bf0*/  SEL R39, RZ, 0x10, !P5 ;  /* 0x00000010ff277807 */ /* 0x000fe40006800000 */
[----:B------:R-:W-:Y:S02]  /*1c00*/  P2R R134, PR, RZ, 0x20 ;  /* 0x00000020ff867803 */ /* 0x000fe40000000000 */
[----:B------:R-:W-:-:S04]  /*1c10*/  SEL R39, R39, RZ, P2 ;  /* 0x000000ff27277207 */ /* 0x000fc80001000000 */
[----:B------:R-:W-:-:S03]  /*1c20*/  ISETP.NE.U32.AND P5, PT, R39, RZ, PT ;  /* 0x000000ff2700720c */ /* 0x000fc60003fa5070 */
[----:B------:R-:W-:Y:S04]  /*1c30*/  LDGSTS.E.BYPASS.128 [R36+0x4000], desc[UR42][R42.64], P1 ;  /* 0x040000002a247fae */ /* 0x000fe80008901c6a */
[----:B------:R-:W-:Y:S04]  /*1c40*/  LDGSTS.E.BYPASS.128 [R35+0x4000], desc[UR42][R44.64], P4 ;  /* 0x040000002c237fae */ /* 0x000fe8000a101c6a */
[----:B------:R-:W-:Y:S04]  /*1c50*/  LDGSTS.E.BYPASS.128 [R34+0x4000], desc[UR42][R46.64], P3 ;  /* 0x040000002e227fae */ /* 0x000fe80009901c6a */
[----:B------:R-:W0:Y:S04]  /*1c60*/  LDGDEPBAR ;  /* 0x00000000000079af */ /* 0x000e280000000000 */
[----:B------:R-:W-:Y:S04]  /*1c70*/  LDGSTS.E.BYPASS.128 [R37+0xc000], desc[UR42][R40.64+0x80], P6 ;  /* 0x0c00008028257fae */ /* 0x000fe8000b101c6a */
        /* <DEDUP_REMOVED lines=13> */
[----:B------:R-:W-:-:S04]  /*1d50*/  SEL R29, R29, RZ, P2 ;  /* 0x000000ff1d1d7207 */ /* 0x000fc80001000000 */
[----:B------:R-:W-:-:S13]  /*1d60*/  ISETP.NE.U32.AND P5, PT, R29, RZ, PT ;  /* 0x000000ff1d00720c */ /* 0x000fda0003fa5070 */
[----:B------:R-:W-:Y:S01]  /*1d70*/  LDGSTS.E.BYPASS.128 [R38+0x24800], desc[UR42][R50.64], P5 ;  /* 0x2480000032267fae */ /* 0x000fe2000a901c6a */
[----:B------:R-:W-:-:S05]  /*1d80*/  IADD3 R31, P5, R60, R131, RZ ;  /* 0x000000833c1f7210 */ /* 0x000fca0007fbe0ff */
[----:B------:R-:W-:Y:S01]  /*1d90*/  IMAD.X R29, R130, 0x1, R62, P5 ;  /* 0x00000001821d7824 */ /* 0x000fe200028e063e */
[----:B-1----:R-:W-:-:S04]  /*1da0*/  LEA R42, P5, R31, R196, 0x1 ;  /* 0x000000c41f2a7211 */ /* 0x002fc800078a08ff */
        /* <DEDUP_REMOVED lines=10> */
[----:B--2---:R-:W-:-:S04]  /*1e50*/  LEA R44, P5, R41, R196, 0x1 ;  /* 0x000000c4292c7211 */ /* 0x004fc800078a08ff */
[----:B------:R-:W-:Y:S02]  /*1e60*/  LEA.HI.X R45, R41, R197, R39, 0x1, P5 ;  /* 0x000000c5292d7211 */ /* 0x000fe400028f0c27 */
[----:B------:R-:W-:Y:S02]  /*1e70*/  ISETP.LT.U32.AND P5, PT, R64, R5, PT ;  /* 0x000000054000720c */ /* 0x000fe40003fa1070 */
[----:B-1----:R-:W-:Y:S02]  /*1e80*/  LOP3.LUT R43, R164, 0x80, RZ, 0xfc, !PT ;  /* 0x00000080a42b7812 */ /* 0x002fe400078efcff */
[----:B------:R-:W-:-:S04]  /*1e90*/  ISETP.LT.AND.EX P5, PT, RZ, R129, P0, P5 ;  /* 0x00000081ff00720c */ /* 0x000fc800007a1350 */
[----:B------:R-:W-:Y:S02]  /*1ea0*/  SEL R40, RZ, 0x10, !P5 ;  /* 0x00000010ff287807 */ /* 0x000fe40006800000 */
[----:B------:R-:W-:Y:S02]  /*1eb0*/  P2R R137, PR, RZ, 0x20 ;  /* 0x00000020ff897803 */ /* 0x000fe40000000000 */
[----:B------:R-:W-:-:S04]  /*1ec0*/  SEL R40, R40, RZ, P2 ;  /* 0x000000ff28287207 */ /* 0x000fc80001000000 */
[----:B------:R-:W-:-:S13]  /*1ed0*/  ISETP.NE.U32.AND P5, PT, R40, RZ, PT ;  /* 0x000000ff2800720c */ /* 0x000fda0003fa5070 */
[----:B------:R1:W-:Y:S01]  /*1ee0*/  LDGSTS.E.BYPASS.128 [R38+0x25800], desc[UR42][R44.64], P5 ;  /* 0x258000002c267fae */ /* 0x0003e2000a901c6a */
[----:B------:R-:W-:-:S03]  /*1ef0*/  ISETP.GE.U32.AND P5, PT, R43, R5, PT ;  /* 0x000000052b00720c */ /* 0x000fc60003fa6070 */
[----:B------:R-:W0:Y:S01]  /*1f00*/  LDGDEPBAR ;  /* 0x00000000000079af */ /* 0x000e220000000000 */
[----:B------:R-:W-:-:S04]  /*1f10*/  ISETP.GE.AND.EX P5, PT, RZ, R129, PT, P5 ;  /* 0x00000081ff00720c */ /* 0x000fc80003fa6350 */
[----:B------:R-:W-:Y:S02]  /*1f20*/  SEL R40, RZ, 0x4, P5 ;  /* 0x00000004ff287807 */ /* 0x000fe40002800000 */
[C---:B------:R-:W-:Y:S02]  /*1f30*/  LEA R50, P5, R43.reuse, R190, 0x7 ;  /* 0x000000be2b327211 */ /* 0x040fe400078a38ff */
[----:B------:R-:W-:Y:S02]  /*1f40*/  SEL R40, R40, RZ, P2 ;  /* 0x000000ff28287207 */ /* 0x000fe40001000000 */
[----:B------:R-:W-:Y:S02]  /*1f50*/  LEA.HI.X R51, R43, R191, RZ, 0x7, P5 ;  /* 0x000000bf2b337211 */ /* 0x000fe400028f3cff */
[----:B------:R-:W-:-:S13]  /*1f60*/  ISETP.NE.AND P5, PT, R176, RZ, PT ;  /* 0x000000ffb000720c */ /* 0x000fda0003fa5270 */
[----:B------:R-:W-:-:S13]  /*1f70*/  @!P5 ISETP.NE.U32.AND P2, PT, R52, RZ, PT ;  /* 0x000000ff3400d20c */ /* 0x000fda0003f45070 */
[----:B------:R2:W-:Y:S01]  /*1f80*/  @!P5 LDGSTS.E [R53+0x2c600], desc[UR42][R32.64], P2 ;  /* 0x2c6000002035dfae */ /* 0x0005e2000912186a */
[----:B------:R-:W-:Y:S02]  /*1f90*/  IADD3 R42, P2, R194, R69, RZ ;  /* 0x00000045c22a7210 */ /* 0x000fe40007f5e0ff */
[----:B------:R-:W-:-:S03]  /*1fa0*/  CS2R R68, SRZ ;  /* 0x0000000000447805 */ /* 0x000fc6000001ff00 */
[C---:B------:R-:W-:Y:S01]  /*1fb0*/  IMAD.X R43, R195.reuse, 0x1, R71, P2 ;  /* 0x00000001c32b7824 */ /* 0x040fe200010e0647 */
[C---:B-1----:R-:W-:Y:S02]  /*1fc0*/  IADD3 R44, P2, R194.reuse, R65, RZ ;  /* 0x00000041c22c7210 */ /* 0x042fe40007f5e0ff */
[----:B------:R-:W-:Y:S02]  /*1fd0*/  CS2R R64, SRZ ;  /* 0x0000000000407805 */ /* 0x000fe4000001ff00 */
[----:B------:R-:W-:Y:S01]  /*1fe0*/  CS2R R70, SRZ ;  /* 0x0000000000467805 */ /* 0x000fe2000001ff00 */
[C---:B------:R-:W-:Y:S01]  /*1ff0*/  IMAD.X R45, R195.reuse, 0x1, R67, P2 ;  /* 0x00000001c32d7824 */ /* 0x040fe200010e0643 */
[C---:B------:R-:W-:Y:S02]  /*2000*/  IADD3 R46, P2, R194.reuse, R61, RZ ;  /* 0x0000003dc22e7210 */ /* 0x040fe40007f5e0ff */
[----:B------:R-:W-:Y:S02]  /*2010*/  CS2R R60, SRZ ;  /* 0x00000000003c7805 */ /* 0x000fe4000001ff00 */
[----:B------:R-:W-:Y:S01]  /*2020*/  CS2R R66, SRZ ;  /* 0x0000000000427805 */ /* 0x000fe2000001ff00 */
[----:B------:R-:W-:Y:S01]  /*2030*/  IMAD.X R47, R195, 0x1, R63, P2 ;  /* 0x00000001c32f7824 */ /* 0x000fe200010e063f */
[----:B------:R-:W-:-:S02]  /*2040*/  IADD3 R48, P2, R194, R57, RZ ;  /* 0x00000039c2307210 */ /* 0x000fc40007f5e0ff */
[----:B------:R-:W-:Y:S02]  /*2050*/  CS2R R56, SRZ ;  /* 0x0000000000387805 */ /* 0x000fe4000001ff00 */
[----:B------:R-:W-:Y:S01]  /*2060*/  CS2R R62, SRZ ;  /* 0x00000000003e7805 */ /* 0x000fe2000001ff00 */
[----:B------:R-:W-:Y:S01]  /*2070*/  IMAD.X R49, R195, 0x1, R59, P2 ;  /* 0x00000001c3317824 */ /* 0x000fe200010e063b */
[----:B------:R-:W-:Y:S02]  /*2080*/  @!P5 ISETP.NE.U32.AND P2, PT, R40, RZ, PT ;  /* 0x000000ff2800d20c */ /* 0x000fe40003f45070 */
[----:B------:R-:W-:-:S11]  /*2090*/  CS2R R58, SRZ ;  /* 0x00000000003a7805 */ /* 0x000fd6000001ff00 */
[----:B------:R2:W-:Y:S04]  /*20a0*/  @!P5 LDGSTS.E [R53+0x2c620], desc[UR42][R50.64], P2 ;  /* 0x2c6200003235dfae */ /* 0x0005e8000912186a */
[----:B------:R-:W0:Y:S04]  /*20b0*/  LDGDEPBAR ;  /* 0x00000000000079af */ /* 0x000e280000000000 */
[----:B------:R2:W-:Y:S04]  /*20c0*/  LDGSTS.E.BYPASS.128 [R37+0x14000], desc[UR42][R42.64], P6 ;  /* 0x140000002a257fae */ /* 0x0005e8000b101c6a */
[----:B------:R2:W-:Y:S04]  /*20d0*/  LDGSTS.E.BYPASS.128 [R36+0x14000], desc[UR42][R44.64], P1 ;  /* 0x140000002c247fae */ /* 0x0005e80008901c6a */
[----:B------:R2:W-:Y:S04]  /*20e0*/  LDGSTS.E.BYPASS.128 [R35+0x14000], desc[UR42][R46.64], P4 ;  /* 0x140000002e237fae */ /* 0x0005e8000a101c6a */
[----:B------:R2:W-:Y:S04]  /*20f0*/  LDGSTS.E.BYPASS.128 [R34+0x14000], desc[UR42][R48.64], P3 ;  /* 0x1400000030227fae */ /* 0x0005e80009901c6a */
[----:B------:R-:W0:Y:S04]  /*2100*/  LDGDEPBAR ;  /* 0x00000000000079af */ /* 0x000e280000000000 */
[----:B------:R2:W-:Y:S04]  /*2110*/  LDGSTS.E.BYPASS.128 [R37+0x1c000], desc[UR42][R42.64+0x80], P6 ;  /* 0x1c0000802a257fae */ /* 0x0005e8000b101c6a */
[----:B------:R2:W-:Y:S01]  /*2120*/  LDGSTS.E.BYPASS.128 [R36+0x1c000], desc[UR42][R44.64+0x80], P1 ;  /* 0x1c0000802c247fae */ /* 0x0005e20008901c6a */
[----:B------:R-:W-:-:S03]  /*2130*/  ISETP.GE.AND P1, PT, R14, 0x40, PT ;  /* 0x000000400e00780c */ /* 0x000fc60003f26270 */
[----:B------:R2:W-:Y:S04]  /*2140*/  LDGSTS.E.BYPASS.128 [R35+0x1c000], desc[UR42][R46.64+0x80], P4 ;  /* 0x1c0000802e237fae */ /* 0x0005e8000a101c6a */
[----:B------:R2:W-:Y:S04]  /*2150*/  LDGSTS.E.BYPASS.128 [R34+0x1c000], desc[UR42][R48.64+0x80], P3 ;  /* 0x1c00008030227fae */ /* 0x0005e80009901c6a */
[----:B------:R-:W0:Y:S02]  /*2160*/  LDGDEPBAR ;  /* 0x00000000000079af */ /* 0x000e240000000000 */
[----:B------:R-:W-:Y:S05]  /*2170*/  @!P1 BRA `(.L_x_0) ;  /* 0x0000003800fc9947 */ /* 0x000fea0003800000 */
[----:B------:R-:W-:Y:S01]  /*2180*/  ISETP.NE.AND P1, PT, R10, RZ, PT ;  /* 0x000000ff0a00720c */ /* 0x000fe20003f25270 */
[----:B------:R-:W-:Y:S01]  /*2190*/  IMAD R16, R16, 0x48, RZ ;  /* 0x0000004810107824 */ /* 0x000fe200078e02ff */
[C---:B------:R-:W-:Y:S01]  /*21a0*/  LOP3.LUT R10, R148.reuse, 0x8, RZ, 0xc0, !PT ;  /* 0x00000008940a7812 */ /* 0x040fe200078ec0ff */
[----:B--2---:R-:W-:Y:S01]  /*21b0*/  IMAD.SHL.U32 R37, R148, 0x40, RZ ;  /* 0x0000004094257824 */ /* 0x004fe200078e00ff */
[----:B------:R-:W-:Y:S01]  /*21c0*/  SHF.R.S32.HI R33, RZ, 0x1f, R14 ;  /* 0x0000001fff217819 */ /* 0x000fe2000001140e */
[----:B------:R-:W1:Y:S01]  /*21d0*/  LDC.64 R188, c[0x0][0x238] ;  /* 0x00008e00ffbc7b82 */ /* 0x000e620000000a00 */
[----:B------:R-:W-:Y:S01]  /*21e0*/  SEL R35, RZ, 0x120, !P1 ;  /* 0x00000120ff237807 */ /* 0x000fe20004800000 */
[----:B------:R-:W-:Y:S01]  /*21f0*/  IMAD.SHL.U32 R10, R10, 0x40, RZ ;  /* 0x000000400a0a7824 */ /* 0x000fe200078e00ff */
[----:B------:R-:W-:Y:S01]  /*2200*/  LEA.HI R33, R33, R14, RZ, 0x6 ;  /* 0x0000000e21217211 */ /* 0x000fe200078f30ff */
[----:B------:R-:W-:Y:S01]  /*2210*/  UIADD3 UR5, UR40, 0x26000, URZ ;  /* 0x0002600028057890 */ /* 0x000fe2000fffe03f */
[----:B------:R-:W-:Y:S01]  /*2220*/  LOP3.LUT R14, R148, 0x20, RZ, 0xc0, !PT ;  /* 0x00000020940e7812 */ /* 0x000fe200078ec0ff */
[----:B------:R-:W-:Y:S01]  /*2230*/  UIADD3 UR11, UR40, 0x2ac00, URZ ;  /* 0x0002ac00280b7890 */ /* 0x000fe2000fffe03f */
[----:B------:R-:W-:Y:S01]  /*2240*/  LOP3.LUT R43, R169, 0x1c0, R8, 0xf8, !PT ;  /* 0x000001c0a92b7812 */ /* 0x000fe200078ef808 */
[----:B------:R-:W-:Y:S01]  /*2250*/  UIADD3 UR16, UR40, 0x26800, URZ ;  /* 0x0002680028107890 */ /* 0x000fe2000fffe03f */
[----:B------:R-:W-:Y:S01]  /*2260*/  LOP3.LUT R16, R10, R35, R16, 0xf6, !PT ;  /* 0x000000230a107212 */ /* 0x000fe200078ef610 */
[----:B------:R-:W-:Y:S01]  /*2270*/  IMAD.SHL.U32 R14, R14, 0x20, RZ ;  /* 0x000000200e0e7824 */ /* 0x000fe200078e00ff */
[----:B------:R-:W-:Y:S01]  /*2280*/  LOP3.LUT R32, R10, 0x1c0, R37, 0xf8, !PT ;  /* 0x000001c00a207812 */ /* 0x000fe200078ef825 */
[----:B------:R-:W-:Y:S01]  /*2290*/  IMAD.SHL.U32 R10, R15, 0x4000, RZ ;  /* 0x000040000f0a7824 */ /* 0x000fe200078e00ff */
[----:B------:R-:W-:Y:S01]  /*22a0*/  LOP3.LUT R43, R43, R6, RZ, 0xfc, !PT ;  /* 0x000000062b2b7212 */ /* 0x000fe200078efcff */
[----:B------:R-:W-:Y:S01]  /*22b0*/  IMAD.SHL.U32 R37, R4, 0x20, RZ ;  /* 0x0000002004257824 */ /* 0x000fe200078e00ff */
[----:B------:R-:W-:Y:S01]  /*22c0*/  SHF.R.U32.HI R35, RZ, 0x1, R173 ;  /* 0x00000001ff237819 */ /* 0x000fe200000116ad */
[----:B------:R-:W-:Y:S01]  /*22d0*/  UIADD3 UR31, UR40, 0x28400, URZ ;  /* 0x00028400281f7890 */ /* 0x000fe2000fffe03f */
[----:B------:R-:W-:Y:S01]  /*22e0*/  LOP3.LUT R15, R175, 0x3ff80000, RZ, 0xc0, !PT ;  /* 0x3ff80000af0f7812 */ /* 0x000fe200078ec0ff */
[----:B------:R-:W-:Y:S01]  /*22f0*/  UIADD3 UR7, UR40, 0x28c00, URZ ;  /* 0x00028c0028077890 */ /* 0x000fe2000fffe03f */
[----:B------:R-:W-:Y:S01]  /*2300*/  SHF.R.S32.HI R158, RZ, 0x6, R33 ;  /* 0x00000006ff9e7819 */ /* 0x000fe20000011421 */
[----:B------:R-:W-:Y:S01]  /*2310*/  UIADD3 UR8, UR40, 0x29400, URZ ;  /* 0x0002940028087890 */ /* 0x000fe2000fffe03f */
[----:B------:R-:W-:Y:S01]  /*2320*/  SHF.R.U32.HI R4, RZ, 0x2, R43 ;  /* 0x00000002ff047819 */ /* 0x000fe2000001162b */
[----:B------:R-:W-:Y:S01]  /*2330*/  UIADD3 UR10, UR40, 0x29c00, URZ ;  /* 0x00029c00280a7890 */ /* 0x000fe2000fffe03f */
[--C-:B------:R-:W-:Y:S01]  /*2340*/  LOP3.LUT R16, R14, R16, R35.reuse, 0xf6, !PT ;  /* 0x000000100e107212 */ /* 0x100fe200078ef623 */
[----:B------:R-:W-:Y:S01]  /*2350*/  IMAD R33, R158, R15, R10 ;  /* 0x0000000f9e217224 */ /* 0x000fe200078e020a */
[----:B------:R-:W-:Y:S01]  /*2360*/  LOP3.LUT R32, R14, R32, R35, 0xfe, !PT ;  /* 0x000000200e207212 */ /* 0x000fe200078efe23 */
[----:B------:R-:W-:Y:S01]  /*2370*/  UIADD3 UR6, UR40, 0x2a400, URZ ;  /* 0x0002a40028067890 */ /* 0x000fe2000fffe03f */
[----:B------:R-:W2:Y:S01]  /*2380*/  LDC.64 R14, c[0x0][0x228] ;  /* 0x00008a00ff0e7b82 */ /* 0x000ea20000000a00 */
[----:B------:R-:W-:Y:S01]  /*2390*/  LOP3.LUT R6, R43, 0x400, RZ, 0xfc, !PT ;  /* 0x000004002b067812 */ /* 0x000fe200078efcff */
[----:B------:R-:W-:Y:S01]  /*23a0*/  UIADD3 UR12, UR40, 0x2b400, URZ ;  /* 0x0002b400280c7890 */ /* 0x000fe2000fffe03f */
[----:B------:R-:W-:Y:S01]  /*23b0*/  LOP3.LUT R4, R4, 0xf0, RZ, 0xc0, !PT ;  /* 0x000000f004047812 */ /* 0x000fe200078ec0ff */
[----:B------:R-:W-:Y:S01]  /*23c0*/  UIADD3 UR14, UR40, 0x2bc00, URZ ;  /* 0x0002bc00280e7890 */ /* 0x000fe2000fffe03f */
[-C--:B------:R-:W-:Y:S01]  /*23d0*/  ISETP.LT.AND P6, PT, R171, R5.reuse, P0 ;  /* 0x00000005ab00720c */ /* 0x080fe200007c1270 */
[----:B------:R-:W-:Y:S01]  /*23e0*/  UIADD3 UR18, UR40, 0x27000, URZ ;  /* 0x0002700028127890 */ /* 0x000fe2000fffe03f */
[----:B------:R-:W-:Y:S01]  /*23f0*/  ISETP.LT.AND P5, PT, R168, R5, P0 ;  /* 0x00000005a800720c */ /* 0x000fe200007a1270 */
[----:B------:R-:W-:Y:S01]  /*2400*/  UIADD3 UR20, UR40, 0x27800, URZ ;  /* 0x0002780028147890 */ /* 0x000fe2000fffe03f */
[-C--:B------:R-:W-:Y:S01]  /*2410*/  LOP3.LUT R128, R16, R37.reuse, RZ, 0x3c, !PT ;  /* 0x0000002510807212 */ /* 0x080fe200078e3cff */
[----:B------:R-:W-:Y:S01]  /*2420*/  USHF.R.U32.HI UR11, URZ, 0x4, UR11 ;  /* 0x000000043f0b7899 */ /* 0x000fe2000801160b */
[----:B------:R-:W-:Y:S01]  /*2430*/  LOP3.LUT R32, R32, R37, RZ, 0xfc, !PT ;  /* 0x0000002520207212 */ /* 0x000fe200078efcff */
[----:B------:R-:W-:Y:S01]  /*2440*/  USHF.R.U32.HI UR27, URZ, 0x4, UR16 ;  /* 0x000000043f1b7899 */ /* 0x000fe20008011610 */
[C---:B------:R-:W-:Y:S01]  /*2450*/  LOP3.LUT R10, R43.reuse, 0x800, RZ, 0xfc, !PT ;  /* 0x000008002b0a7812 */ /* 0x040fe200078efcff */
[----:B------:R-:W-:Y:S01]  /*2460*/  USHF.R.U32.HI UR21, URZ, 0x4, UR31 ;  /* 0x000000043f157899 */ /* 0x000fe2000801161f */
[----:B------:R-:W-:Y:S01]  /*2470*/  LOP3.LUT R16, R43, 0xc00, RZ, 0xfc, !PT ;  /* 0x00000c002b107812 */ /* 0x000fe200078efcff */
[----:B------:R-:W-:Y:S01]  /*2480*/  USHF.R.U32.HI UR7, URZ, 0x4, UR7 ;  /* 0x000000043f077899 */ /* 0x000fe20008011607 */
[----:B------:R-:W-:Y:S01]  /*2490*/  SHF.R.U32.HI R8, RZ, 0x2, R6 ;  /* 0x00000002ff087819 */ /* 0x000fe20000011606 */
[----:B------:R-:W-:Y:S01]  /*24a0*/  VIADD R6, R4, UR5 ;  /* 0x0000000504067c36 */ /* 0x000fe20008000000 */
[----:B------:R-:W-:Y:S01]  /*24b0*/  PLOP3.LUT P3, PT, P6, PT, PT, 0x80, 0x0 ;  /* 0x000000000000781c */ /* 0x000fe2000376f070 */
[----:B------:R-:W-:Y:S01]  /*24c0*/  USHF.R.U32.HI UR22, URZ, 0x4, UR8 ;  /* 0x000000043f167899 */ /* 0x000fe20008011608 */
[----:B------:R-:W-:Y:S01]  /*24d0*/  PLOP3.LUT P1, PT, P5, PT, PT, 0x80, 0x0 ;  /* 0x000000000000781c */ /* 0x000fe20002f2f070 */
[----:B------:R-:W-:Y:S01]  /*24e0*/  USHF.R.U32.HI UR23, URZ, 0x4, UR10 ;  /* 0x000000043f177899 */ /* 0x000fe2000801160a */
[----:B------:R-:W-:Y:S01]  /*24f0*/  ISETP.NE.AND P6, PT, R54, RZ, PT ;  /* 0x000000ff3600720c */ /* 0x000fe20003fc5270 */
[----:B------:R-:W-:Y:S01]  /*2500*/  USHF.R.U32.HI UR24, URZ, 0x4, UR6 ;  /* 0x000000043f187899 */ /* 0x000fe20008011606 */
[----:B------:R-:W-:Y:S01]  /*2510*/  ISETP.NE.AND P5, PT, R55, RZ, PT ;  /* 0x000000ff3700720c */ /* 0x000fe20003fa5270 */
[----:B------:R-:W-:Y:S01]  /*2520*/  USHF.R.U32.HI UR25, URZ, 0x4, UR12 ;  /* 0x000000043f197899 */ /* 0x000fe2000801160c */
[----:B------:R-:W-:Y:S01]  /*2530*/  SHF.R.U32.HI R10, RZ, 0x2, R10 ;  /* 0x00000002ff0a7819 */ /* 0x000fe2000001160a */
[----:B------:R-:W-:Y:S01]  /*2540*/  USHF.R.U32.HI UR26, URZ, 0x4, UR14 ;  /* 0x000000043f1a7899 */ /* 0x000fe2000801160e */
[----:B------:R-:W-:Y:S01]  /*2550*/  SHF.R.U32.HI R16, RZ, 0x2, R16 ;  /* 0x00000002ff107819 */ /* 0x000fe20000011610 */
[----:B------:R-:W-:Y:S01]  /*2560*/  USHF.R.U32.HI UR28, URZ, 0x4, UR18 ;  /* 0x000000043f1c7899 */ /* 0x000fe20008011612 */
[----:B------:R-:W-:Y:S01]  /*2570*/  SHF.R.U32.HI R4, RZ, 0x2, R32 ;  /* 0x00000002ff047819 */ /* 0x000fe20000011620 */
[----:B------:R-:W-:Y:S01]  /*2580*/  USHF.R.U32.HI UR29, URZ, 0x4, UR20 ;  /* 0x000000043f1d7899 */ /* 0x000fe20008011614 */
[----:B------:R-:W-:Y:S01]  /*2590*/  P2R R184, PR, RZ, 0x40 ;  /* 0x00000040ffb87803 */ /* 0x000fe20000000000 */
[----:B------:R-:W-:Y:S01]  /*25a0*/  USGXT.U32 UR16, UR11, 0xe ;  /* 0x0000000e0b10789a */ /* 0x000fe20008000000 */
[----:B------:R-:W-:Y:S01]  /*25b0*/  P2R R183, PR, RZ, 0x20 ;  /* 0x00000020ffb77803 */ /* 0x000fe20000000000 */
[----:B------:R-:W-:Y:S01]  /*25c0*/  VIADD R157, R158, 0xfffffffd ;  /* 0xfffffffd9e9d7836 */ /* 0x000fe20000000000 */
[----:B------:R-:W-:Y:S01]  /*25d0*/  LOP3.LUT R8, R8, 0x1f0, RZ, 0xc0, !PT ;  /* 0x000001f008087812 */ /* 0x000fe200078ec0ff */
[----:B------:R-:W-:Y:S01]  /*25e0*/  USGXT.U32 UR11, UR27, 0xe ;  /* 0x0000000e1b0b789a */ /* 0x000fe20008000000 */
[----:B------:R-:W-:Y:S01]  /*25f0*/  LOP3.LUT R10, R10, 0x2f0, RZ, 0xc0, !PT ;  /* 0x000002f00a0a7812 */ /* 0x000fe200078ec0ff */
[----:B-1----:R-:W-:Y:S01]  /*2600*/  IMAD.WIDE R188, R33, 0x2, R188 ;  /* 0x0000000221bc7825 */ /* 0x002fe200078e02bc */
[----:B------:R-:W-:Y:S01]  /*2610*/  LOP3.LUT R16, R16, 0x3f0, RZ, 0xc0, !PT ;  /* 0x000003f010107812 */ /* 0x000fe200078ec0ff */
[----:B------:R-:W-:Y:S01]  /*2620*/  USGXT.U32 UR6, UR21, 0xe ;  /* 0x0000000e1506789a */ /* 0x000fe20008000000 */
[----:B------:R-:W-:Y:S01]  /*2630*/  LOP3.LUT R4, R4, 0x1ffffff0, RZ, 0xc0, !PT ;  /* 0x1ffffff004047812 */ /* 0x000fe200078ec0ff */
[----:B------:R-:W-:Y:S01]  /*2640*/  VIADD R8, R8, UR5 ;  /* 0x0000000508087c36 */ /* 0x000fe20008000000 */
[----:B------:R-:W-:Y:S01]  /*2650*/  ISETP.NE.AND P6, PT, R132, RZ, PT ;  /* 0x000000ff8400720c */ /* 0x000fe20003fc5270 */
[----:B------:R-:W-:Y:S01]  /*2660*/  VIADD R10, R10, UR5 ;  /* 0x000000050a0a7c36 */ /* 0x000fe20008000000 */
[----:B------:R-:W-:Y:S01]  /*2670*/  ISETP.NE.AND P5, PT, R133, RZ, PT ;  /* 0x000000ff8500720c */ /* 0x000fe20003fa5270 */
[----:B------:R-:W-:Y:S01]  /*2680*/  VIADD R16, R16, UR5 ;  /* 0x0000000510107c36 */ /* 0x000fe20008000000 */
[----:B------:R-:W-:Y:S01]  /*2690*/  P2R R182, PR, RZ, 0x40 ;  /* 0x00000040ffb67803 */ /* 0x000fe20000000000 */
[----:B------:R-:W-:Y:S01]  /*26a0*/  VIADD R123, R4, UR5 ;  /* 0x00000005047b7c36 */ /* 0x000fe20008000000 */
[----:B------:R-:W-:Y:S01]  /*26b0*/  P2R R181, PR, RZ, 0x20 ;  /* 0x00000020ffb57803 */ /* 0x000fe20000000000 */
[----:B------:R-:W-:Y:S01]  /*26c0*/  USHF.R.U32.HI UR5, URZ, 0x4, UR5 ;  /* 0x000000043f057899 */ /* 0x000fe20008011605 */
[----:B------:R-:W-:Y:S01]  /*26d0*/  ISETP.NE.AND P6, PT, R134, RZ, PT ;  /* 0x000000ff8600720c */ /* 0x000fe20003fc5270 */
[----:B------:R-:W-:Y:S01]  /*26e0*/  IMAD R123, R32, 0x2, R123 ;  /* 0x00000002207b7824 */ /* 0x000fe200078e027b */
[----:B------:R-:W-:Y:S01]  /*26f0*/  ISETP.NE.AND P5, PT, R135, RZ, PT ;  /* 0x000000ff8700720c */ /* 0x000fe20003fa5270 */
[----:B------:R-:W-:Y:S01]  /*2700*/  USGXT.U32 UR5, UR5, 0xe ;  /* 0x0000000e0505789a */ /* 0x000fe20008000000 */
[----:B------:R-:W-:Y:S01]  /*2710*/  P2R R180, PR, RZ, 0x40 ;  /* 0x00000040ffb47803 */ /* 0x000fe20000000000 */
[----:B------:R-:W-:Y:S01]  /*2720*/  USGXT.U32 UR8, UR7, 0xe ;  /* 0x0000000e0708789a */ /* 0x000fe20008000000 */
[----:B------:R-:W-:Y:S01]  /*2730*/  P2R R179, PR, RZ, 0x20 ;  /* 0x00000020ffb37803 */ /* 0x000fe20000000000 */
[C---:B------:R-:W-:Y:S01]  /*2740*/  IMAD R127, R43.reuse, 0x2, R6 ;  /* 0x000000022b7f7824 */ /* 0x040fe200078e0206 */
[----:B------:R-:W-:Y:S01]  /*2750*/  ISETP.NE.AND P6, PT, R136, RZ, PT ;  /* 0x000000ff8800720c */ /* 0x000fe20003fc5270 */
[----:B------:R-:W-:Y:S01]  /*2760*/  IMAD R126, R43, 0x2, R8 ;  /* 0x000000022b7e7824 */ /* 0x000fe200078e0208 */
[----:B------:R-:W-:Y:S01]  /*2770*/  ISETP.NE.AND P5, PT, R137, RZ, PT ;  /* 0x000000ff8900720c */ /* 0x000fe20003fa5270 */
[C---:B------:R-:W-:Y:S01]  /*2780*/  IMAD R125, R43.reuse, 0x2, R10 ;  /* 0x000000022b7d7824 */ /* 0x040fe200078e020a */
[C---:B------:R-:W-:Y:S01]  /*2790*/  LOP3.LUT R150, R128.reuse, 0x10, RZ, 0x3c, !PT ;  /* 0x0000001080967812 */ /* 0x040fe200078e3cff */
[----:B------:R-:W-:Y:S01]  /*27a0*/  IMAD R124, R43, 0x2, R16 ;  /* 0x000000022b7c7824 */ /* 0x000fe200078e0210 */
[----:B------:R-:W-:Y:S01]  /*27b0*/  LOP3.LUT R151, R128, 0x20, RZ, 0x3c, !PT ;  /* 0x0000002080977812 */ /* 0x000fe200078e3cff */
[----:B--2---:R-:W-:Y:S01]  /*27c0*/  IMAD.WIDE R186, R186, 0x2, R14 ;  /* 0x00000002baba7825 */ /* 0x004fe200078e020e */
[----:B------:R-:W-:Y:S01]  /*27d0*/  LOP3.LUT R152, R128, 0x30, RZ, 0x3c, !PT ;  /* 0x0000003080987812 */ /* 0x000fe200078e3cff */
[----:B------:R-:W-:Y:S01]  /*27e0*/  USGXT.U32 UR10, UR22, 0xe ;  /* 0x0000000e160a789a */ /* 0x000fe20008000000 */
[-C--:B------:R-:W-:Y:S01]  /*27f0*/  ISETP.LT.AND P4, PT, R172, R5.reuse, P0 ;  /* 0x00000005ac00720c */ /* 0x080fe20000781270 */
[----:B------:R-:W-:Y:S01]  /*2800*/  IMAD.MOV.U32 R203, RZ, RZ, R0 ;  /* 0x000000ffffcb7224 */ /* 0x000fe200078e0000 */
[----:B------:R-:W-:Y:S01]  /*2810*/  ISETP.LT.AND P2, PT, R170, R5, P0 ;  /* 0x00000005aa00720c */ /* 0x000fe20000741270 */
[----:B------:R-:W-:Y:S01]  /*2820*/  IMAD.MOV.U32 R35, RZ, RZ, R7 ;  /* 0x000000ffff237224 */ /* 0x000fe200078e0007 */
[----:B------:R-:W-:Y:S01]  /*2830*/  USGXT.U32 UR12, UR23, 0xe ;  /* 0x0000000e170c789a */ /* 0x000fe20008000000 */
        /* <DEDUP_REMOVED lines=11> */
[----:B------:R-:W-:Y:S01]  /*28f0*/  P2R R178, PR, RZ, 0x40 ;  /* 0x00000040ffb27803 */ /* 0x000fe20000000000 */
[----:B------:R-:W-:Y:S01]  /*2900*/  IMAD.MOV.U32 R16, RZ, RZ, R27 ;  /* 0x000000ffff107224 */ /* 0x000fe200078e001b */
[----:B------:R-:W-:Y:S01]  /*2910*/  P2R R177, PR, RZ, 0x20 ;  /* 0x00000020ffb17803 */ /* 0x000fe20000000000 */
[----:B------:R-:W-:Y:S01]  /*2920*/  IMAD.MOV.U32 R15, RZ, RZ, R25 ;  /* 0x000000ffff0f7224 */ /* 0x000fe200078e0019 */
[----:B------:R-:W-:Y:S01]  /*2930*/  SHF.L.U64.HI R10, R30, 0x8, RZ ;  /* 0x000000081e0a7819 */ /* 0x000fe200000102ff */
[----:B------:R-:W-:Y:S01]  /*2940*/  IMAD.MOV.U32 R14, RZ, RZ, R31 ;  /* 0x000000ffff0e7224 */ /* 0x000fe200078e001f */
[----:B------:R-:W-:Y:S01]  /*2950*/  SHF.L.U64.HI R8, R28, 0x8, RZ ;  /* 0x000000081c087819 */ /* 0x000fe200000102ff */
[----:B------:R-:W-:Y:S01]  /*2960*/  IMAD.MOV.U32 R13, RZ, RZ, R29 ;  /* 0x000000ffff0d7224 */ /* 0x000fe200078e001d */
[----:B------:R-:W-:Y:S01]  /*2970*/  SHF.L.U64.HI R6, R26, 0x8, RZ ;  /* 0x000000081a067819 */ /* 0x000fe200000102ff */
[----:B------:R-:W-:Y:S01]  /*2980*/  IMAD.MOV.U32 R12, RZ, RZ, R41 ;  /* 0x000000ffff0c7224 */ /* 0x000fe200078e0029 */
[----:B------:R-:W-:Y:S01]  /*2990*/  SHF.L.U64.HI R4, R24, 0x8, RZ ;  /* 0x0000000818047819 */ /* 0x000fe200000102ff */
[----:B------:R-:W-:Y:S01]  /*29a0*/  IMAD.MOV.U32 R11, RZ, RZ, R39 ;  /* 0x000000ffff0b7224 */ /* 0x000fe200078e0027 */
[----:B------:R-:W-:Y:S01]  /*29b0*/  CS2R R56, SRZ ;  /* 0x0000000000387805 */ /* 0x000fe2000001ff00 */
[----:B------:R-:W-:Y:S01]  /*29c0*/  IMAD.SHL.U32 R9, R30, 0x100, RZ ;  /* 0x000001001e097824 */ /* 0x000fe200078e00ff */
[----:B------:R-:W-:Y:S01]  /*29d0*/  CS2R R58, SRZ ;  /* 0x00000000003a7805 */ /* 0x000fe2000001ff00 */
[----:B------:R-:W-:Y:S01]  /*29e0*/  IMAD.SHL.U32 R7, R28, 0x100, RZ ;  /* 0x000001001c077824 */ /* 0x000fe200078e00ff */
[----:B------:R-:W-:Y:S01]  /*29f0*/  CS2R R60, SRZ ;  /* 0x00000000003c7805 */ /* 0x000fe2000001ff00 */
[----:B------:R-:W-:Y:S01]  /*2a00*/  IMAD.SHL.U32 R5, R26, 0x100, RZ ;  /* 0x000001001a057824 */ /* 0x000fe200078e00ff */
[----:B------:R-:W-:Y:S01]  /*2a10*/  CS2R R62, SRZ ;  /* 0x00000000003e7805 */ /* 0x000fe2000001ff00 */
[----:B------:R-:W-:Y:S01]  /*2a20*/  IMAD.SHL.U32 R3, R24, 0x100, RZ ;  /* 0x0000010018037824 */ /* 0x000fe200078e00ff */
[----:B------:R-:W-:Y:S01]  /*2a30*/  CS2R R64, SRZ ;  /* 0x0000000000407805 */ /* 0x000fe2000001ff00 */
[----:B------:R-:W-:Y:S01]  /*2a40*/  IMAD.IADD R2, R167, 0x1, R166 ;  /* 0x00000001a7027824 */ /* 0x000fe200078e02a6 */
[----:B------:R-:W-:Y:S01]  /*2a50*/  CS2R R66, SRZ ;  /* 0x0000000000427805 */ /* 0x000fe2000001ff00 */
[----:B------:R-:W-:Y:S01]  /*2a60*/  IMAD.MOV.U32 R0, RZ, RZ, RZ ;  /* 0x000000ffff007224 */ /* 0x000fe200078e00ff */
[----:B------:R-:W-:Y:S01]  /*2a70*/  CS2R R68, SRZ ;  /* 0x0000000000447805 */ /* 0x000fe2000001ff00 */
[----:B------:R-:W-:Y:S01]  /*2a80*/  IMAD.MOV.U32 R185, RZ, RZ, RZ ;  /* 0x000000ffffb97224 */ /* 0x000fe200078e00ff */
[----:B------:R-:W-:-:S02]  /*2a90*/  CS2R R70, SRZ ;  /* 0x0000000000467805 */ /* 0x000fc4000001ff00 */
[----:B------:R-:W-:Y:S02]  /*2aa0*/  CS2R R72, SRZ ;  /* 0x0000000000487805 */ /* 0x000fe4000001ff00 */
[----:B------:R-:W-:Y:S02]  /*2ab0*/  CS2R R74, SRZ ;  /* 0x00000000004a7805 */ /* 0x000fe4000001ff00 */
[----:B------:R-:W-:Y:S02]  /*2ac0*/  CS2R R76, SRZ ;  /* 0x00000000004c7805 */ /* 0x000fe4000001ff00 */
[----:B------:R-:W-:Y:S02]  /*2ad0*/  CS2R R78, SRZ ;  /* 0x00000000004e7805 */ /* 0x000fe4000001ff00 */
[----:B------:R-:W-:Y:S02]  /*2ae0*/  CS2R R80, SRZ ;  /* 0x0000000000507805 */ /* 0x000fe4000001ff00 */
        /* <DEDUP_REMOVED lines=19> */
[----:B------:R-:W-:Y:S01]  /*2c20*/  SHF.R.S32.HI R149, RZ, 0x1f, R157 ;  /* 0x0000001fff957819 */ /* 0x000fe2000001149d */
[----:B------:R-:W-:Y:S01]  /*2c30*/  ULOP3.LUT UR26, UR5, 0x2000000, URZ, 0xfc, !UPT ;  /* 0x02000000051a7892 */ /* 0x000fe2000f8efc3f */
[----:B------:R-:W-:Y:S01]  /*2c40*/  LEA R153, R128, UR31, 0x1 ;  /* 0x0000001f80997c11 */ /* 0x000fe2000f8e08ff */
[----:B------:R-:W-:Y:S01]  /*2c50*/  ULOP3.LUT UR30, UR11, 0x2000000, URZ, 0xfc, !UPT ;  /* 0x020000000b1e7892 */ /* 0x000fe2000f8efc3f */
[----:B------:R-:W-:Y:S01]  /*2c60*/  LEA R154, R150, UR31, 0x1 ;  /* 0x0000001f969a7c11 */ /* 0x000fe2000f8e08ff */
[----:B------:R-:W-:Y:S01]  /*2c70*/  UIADD3 UR19, UR40, 0x10000, URZ ;  /* 0x0001000028137890 */ /* 0x000fe2000fffe03f */
[----:B------:R-:W-:Y:S01]  /*2c80*/  LEA R155, R151, UR31, 0x1 ;  /* 0x0000001f979b7c11 */ /* 0x000fe2000f8e08ff */
[----:B------:R-:W-:Y:S01]  /*2c90*/  UIADD3 UR17, UR40, 0x18000, URZ ;  /* 0x0001800028117890 */ /* 0x000fe2000fffe03f */
[----:B------:R-:W-:Y:S01]  /*2ca0*/  LEA R156, R152, UR31, 0x1 ;  /* 0x0000001f989c7c11 */ /* 0x000fe2000f8e08ff */
[----:B------:R-:W-:Y:S01]  /*2cb0*/  UMOV UR15, 0x2 ;  /* 0x00000002000f7882 */ /* 0x000fe20000000000 */
[----:B------:R-:W-:Y:S01]  /*2cc0*/  UMOV UR13, 0xffffffff ;  /* 0xffffffff000d7882 */ /* 0x000fe20000000000 */
[----:B------:R-:W-:Y:S01]  /*2cd0*/  UMOV UR9, URZ ;  /* 0x0000003f00097c82 */ /* 0x000fe20008000000 */
[----:B------:R-:W-:Y:S01]  /*2ce0*/  UMOV UR4, URZ ;  /* 0x0000003f00047c82 */ /* 0x000fe20008000000 */
[----:B------:R-:W-:-:S02]  /*2cf0*/  ULOP3.LUT UR6, UR6, 0x2000000, URZ, 0xfc, !UPT ;  /* 0x0200000006067892 */ /* 0x000fc4000f8efc3f */
[----:B------:R-:W-:Y:S02]  /*2d00*/  ULOP3.LUT UR8, UR8, 0x2000000, URZ, 0xfc, !UPT ;  /* 0x0200000008087892 */ /* 0x000fe4000f8efc3f */
[----:B------:R-:W-:Y:S02]  /*2d10*/  ULOP3.LUT UR10, UR10, 0x2000000, URZ, 0xfc, !UPT ;  /* 0x020000000a0a7892 */ /* 0x000fe4000f8efc3f */
[----:B------:R-:W-:Y:S02]  /*2d20*/  ULOP3.LUT UR12, UR12, 0x2000000, URZ, 0xfc, !UPT ;  /* 0x020000000c0c7892 */ /* 0x000fe4000f8efc3f */
[----:B------:R-:W-:Y:S02]  /*2d30*/  ULOP3.LUT UR14, UR14, 0x2000000, URZ, 0xfc, !UPT ;  /* 0x020000000e0e7892 */ /* 0x000fe4000f8efc3f */
[----:B------:R-:W-:Y:S02]  /*2d40*/  ULOP3.LUT UR16, UR16, 0x2000000, URZ, 0xfc, !UPT ;  /* 0x0200000010107892 */ /* 0x000fe4000f8efc3f */
[----:B------:R-:W-:-:S02]  /*2d50*/  ULOP3.LUT UR18, UR18, 0x2000000, URZ, 0xfc, !UPT ;  /* 0x0200000012127892 */ /* 0x000fc4000f8efc3f */
[----:B------:R-:W-:Y:S02]  /*2d60*/  ULOP3.LUT UR7, UR7, 0x2000000, URZ, 0xfc, !UPT ;  /* 0x0200000007077892 */ /* 0x000fe4000f8efc3f */
[----:B------:R-:W-:Y:S02]  /*2d70*/  ULOP3.LUT UR34, UR20, 0x2000000, URZ, 0xfc, !UPT ;  /* 0x0200000014227892 */ /* 0x000fe4000f8efc3f */
[----:B------:R-:W-:Y:S01]  /*2d80*/  ULOP3.LUT UR22, UR21, 0x2000000, URZ, 0xfc, !UPT ;  /* 0x0200000015167892 */ /* 0x000fe2000f8efc3f */
[----:B------:R-:W-:Y:S01]  /*2d90*/  UMOV UR5, 0xffffffff ;  /* 0xffffffff00057882 */ /* 0x000fe20000000000 */
[----:B------:R-:W-:Y:S01]  /*2da0*/  UMOV UR11, 0x2 ;  /* 0x00000002000b7882 */ /* 0x000fe20000000000 */
[----:B------:R-:W-:Y:S01]  /*2db0*/  UMOV UR27, 0x40000040 ;  /* 0x40000040001b7882 */ /* 0x000fe20000000000 */
[----:B------:R-:W-:Y:S01]  /*2dc0*/  UMOV UR31, 0x40000040 ;  /* 0x40000040001f7882 */ /* 0x000fe20000000000 */
[----:B------:R-:W-:Y:S01]  /*2dd0*/  UMOV UR35, 0x40000040 ;  /* 0x4000004000237882 */ /* 0x000fe20000000000 */
[----:B------:R-:W-:-:S06]  /*2de0*/  UMOV UR23, 0x40000040 ;  /* 0x4000004000177882 */ /* 0x000fcc0000000000 */
.L_x_1:
[----:B------:R-:W-:Y:S01]  /*2df0*/  IMAD.WIDE R24, R0, 0x2, R188 ;  /* 0x0000000200187825 */ /* 0x000fe200078e02bc */
[----:B------:R-:W-:Y:S01]  /*2e00*/  SHF.L.U64.HI R29, R131, 0x1, R130 ;  /* 0x00000001831d7819 */ /* 0x000fe20000010282 */
[----:B------:R-:W-:Y:S01]  /*2e10*/  UIADD3 UR5, UR5, 0x1, URZ ;  /* 0x0000000105057890 */ /* 0x000fe2000fffe03f */
[----:B------:R-:W-:Y:S01]  /*2e20*/  F2FP.BF16.F32.PACK_AB R30, R93, R92 ;  /* 0x0000005c5d1e723e */ /* 0x000fe200000010ff */
[----:B------:R-:W-:Y:S01]  /*2e30*/  IMAD.SHL.U32 R133, R131, 0x2, RZ ;  /* 0x0000000283857824 */ /* 0x000fe200078e00ff */
[----:B------:R-:W-:Y:S01]  /*2e40*/  F2FP.BF16.F32.PACK_AB R31, R95, R94 ;  /* 0x0000005e5f1f723e */ /* 0x000fe200000010ff */
[----:B------:R-:W-:Y:S01]  /*2e50*/  UISETP.GT.AND UP0, UPT, UR5, 0x3, UPT ;  /* 0x000000030500788c */ /* 0x000fe2000bf04270 */
[----:B------:R-:W-:Y:S01]  /*2e60*/  F2FP.BF16.F32.PACK_AB R38, R109, R108 ;  /* 0x0000006c6d26723e */ /* 0x000fe200000010ff */
[----:B------:R-:W-:Y:S01]  /*2e70*/  UMOV UR38, UR6 ;  /* 0x0000000600267c82 */ /* 0x000fe20008000000 */
[----:B------:R-:W-:Y:S01]  /*2e80*/  IADD3 R212, P5, P6, R133, R24, R9 ;  /* 0x0000001885d47210 */ /* 0x000fe20007ebe009 */
[----:B------:R-:W-:Y:S01]  /*2e90*/  USEL UR5, UR5, URZ, !UP0 ;  /* 0x0000003f05057287 */ /* 0x000fe2000c000000 */
[----:B------:R-:W-:Y:S01]  /*2ea0*/  F2FP.BF16.F32.PACK_AB R39, R111, R110 ;  /* 0x0000006e6f27723e */ /* 0x000fe200000010ff */
[----:B------:R-:W-:Y:S01]  /*2eb0*/  UMOV UR39, 0x40000040 ;  /* 0x4000004000277882 */ /* 0x000fe20000000000 */
[-C--:B------:R-:W-:Y:S01]  /*2ec0*/  IADD3.X R213, R29, R25.reuse, R10, P5, P6 ;  /* 0x000000191dd57210 */ /* 0x080fe20002fec40a */
[----:B------:R-:W-:Y:S01]  /*2ed0*/  ULEA UR20, UR5, UR40, 0xd ;  /* 0x0000002805147291 */ /* 0x000fe2000f8e683f */
[----:B------:R-:W-:Y:S01]  /*2ee0*/  IADD3 R210, P5, P6, R133, R24, R7 ;  /* 0x0000001885d27210 */ /* 0x000fe20007ebe007 */
[----:B------:R-:W-:Y:S01]  /*2ef0*/  UMOV UR37, 0x40000040 ;  /* 0x4000004000257882 */ /* 0x000fe20000000000 */
[----:B------:R-:W-:Y:S01]  /*2f00*/  F2FP.BF16.F32.PACK_AB R40, R113, R112 ;  /* 0x000000707128723e */ /* 0x000fe200000010ff */
[----:B------:R-:W-:Y:S01]  /*2f10*/  USHF.R.U32.HI UR21, URZ, 0x4, UR20 ;  /* 0x000000043f157899 */ /* 0x000fe20008011614 */
[-C--:B------:R-:W-:Y:S01]  /*2f20*/  IADD3.X R211, R29, R25.reuse, R8, P5, P6 ;  /* 0x000000191dd37210 */ /* 0x080fe20002fec408 */
[----:B------:R-:W-:Y:S01]  /*2f30*/  UIADD3 UR13, UR13, 0x1, URZ ;  /* 0x000000010d0d7890 */ /* 0x000fe2000fffe03f */
[----:B------:R-:W-:Y:S01]  /*2f40*/  IADD3 R208, P5, P6, R133, R24, R5 ;  /* 0x0000001885d07210 */ /* 0x000fe20007ebe005 */
[----:B------:R-:W-:Y:S01]  /*2f50*/  USGXT.U32 UR21, UR21, 0xe ;  /* 0x0000000e1515789a */ /* 0x000fe20008000000 */
[----:B------:R-:W-:Y:S01]  /*2f60*/  F2FP.BF16.F32.PACK_AB R41, R115, R114 ;  /* 0x000000727329723e */ /* 0x000fe200000010ff */
[----:B------:R-:W-:Y:S01]  /*2f70*/  UISETP.GT.AND UP0, UPT, UR13, 0x2, UPT ;  /* 0x000000020d00788c */ /* 0x000fe2000bf04270 */
[-C--:B------:R-:W-:Y:S01]  /*2f80*/  IADD3.X R209, R29, R25.reuse, R6, P5, P6 ;  /* 0x000000191dd17210 */ /* 0x080fe20002fec406 */
[----:B------:R-:W-:Y:S01]  /*2f90*/  ULOP3.LUT UR36, UR21, 0x2000000, URZ, 0xfc, !UPT ;  /* 0x0200000015247892 */ /* 0x000fe2000f8efc3f */
[----:B------:R-:W-:Y:S01]  /*2fa0*/  IADD3 R206, P5, P6, R133, R24, R3 ;  /* 0x0000001885ce7210 */ /* 0x000fe20007ebe003 */
[----:B------:R-:W-:Y:S01]  /*2fb0*/  UIADD3 UR21, UR20, 0x20, URZ ;  /* 0x0000002014157890 */ /* 0x000fe2000fffe03f */
[----:B------:R-:W-:Y:S01]  /*2fc0*/  F2FP.BF16.F32.PACK_AB R42, R117, R116 ;  /* 0x00000074752a723e */ /* 0x000fe200000010ff */
[----:B------:R-:W-:Y:S01]  /*2fd0*/  USEL UR13, UR13, URZ, !UP0 ;  /* 0x0000003f0d0d7287 */ /* 0x000fe2000c000000 */
[----:B------:R-:W-:Y:S01]  /*2fe0*/  IADD3.X R207, R29, R25, R4, P5, P6 ;  /* 0x000000191dcf7210 */ /* 0x000fe20002fec404 */
[----:B------:R-:W-:Y:S01]  /*2ff0*/  USHF.R.U32.HI UR21, URZ, 0x4, UR21 ;  /* 0x000000043f157899 */ /* 0x000fe20008011615 */
[----:B------:R-:W-:-:S02]  /*3000*/  LEA R204, P5, R202, R186, 0x1 ;  /* 0x000000bacacc7211 */ /* 0x000fc400078a08ff */
[----:B------:R-:W-:Y:S01]  /*3010*/  F2FP.BF16.F32.PACK_AB R43, R119, R118 ;  /* 0x00000076772b723e */ /* 0x000fe200000010ff */
[----:B------:R-:W-:Y:S01]  /*3020*/  USGXT.U32 UR21, UR21, 0xe ;  /* 0x0000000e1515789a */ /* 0x000fe20008000000 */
[----:B------:R-:W-:Y:S02]  /*3030*/  LEA.HI.X R205, R202, R187, R203, 0x1, P5 ;  /* 0x000000bbcacd7211 */ /* 0x000fe400028f0ccb */
[----:B------:R-:W-:-:S04]  /*3040*/  LEA R202, P5, R35, R186, 0x1 ;  /* 0x000000ba23ca7211 */ /* 0x000fc800078a08ff */
[-C--:B------:R-:W-:Y:S02]  /*3050*/  LEA.HI.X R203, R35, R187.reuse, R36, 0x1, P5 ;  /* 0x000000bb23cb7211 */ /* 0x080fe400028f0c24 */
[----:B------:R-:W-:Y:S02]  /*3060*/  LEA R200, P5, R33, R186, 0x1 ;  /* 0x000000ba21c87211 */ /* 0x000fe400078a08ff */
[----:B------:R-:W-:Y:S02]  /*3070*/  F2FP.BF16.F32.PACK_AB R35, R103, R102 ;  /* 0x000000666723723e */ /* 0x000fe400000010ff */
[----:B------:R-:W-:Y:S02]  /*3080*/  LEA.HI.X R201, R33, R187, R34, 0x1, P5 ;  /* 0x000000bb21c97211 */ /* 0x000fe400028f0c22 */
[----:B------:R-:W-:Y:S02]  /*3090*/  LEA R198, P5, R37, R186, 0x1 ;  /* 0x000000ba25c67211 */ /* 0x000fe400078a08ff */
[----:B------:R-:W-:-:S02]  /*30a0*/  F2FP.BF16.F32.PACK_AB R33, R99, R98 ;  /* 0x000000626321723e */ /* 0x000fc400000010ff */
[----:B------:R-:W-:Y:S02]  /*30b0*/  LEA.HI.X R199, R37, R187, R32, 0x1, P5 ;  /* 0x000000bb25c77211 */ /* 0x000fe400028f0c20 */
[C---:B------:R-:W-:Y:S02]  /*30c0*/  LEA R138, P5, R172.reuse, R24, 0x8 ;  /* 0x00000018ac8a7211 */ /* 0x040fe400078a40ff */
[----:B------:R-:W-:Y:S02]  /*30d0*/  F2FP.BF16.F32.PACK_AB R32, R97, R96 ;  /* 0x000000606120723e */ /* 0x000fe400000010ff */
[----:B------:R-:W-:Y:S02]  /*30e0*/  LEA.HI.X R28, R172, R25, RZ, 0x8, P5 ;  /* 0x00000019ac1c7211 */ /* 0x000fe400028f44ff */
[----:B------:R-:W-:Y:S02]  /*30f0*/  LEA R136, P5, R171, R24, 0x8 ;  /* 0x00000018ab887211 */ /* 0x000fe400078a40ff */
[----:B------:R-:W-:-:S02]  /*3100*/  F2FP.BF16.F32.PACK_AB R34, R101, R100 ;  /* 0x000000646522723e */ /* 0x000fc400000010ff */
[-C--:B------:R-:W-:Y:S02]  /*3110*/  LEA.HI.X R27, R171, R25.reuse, RZ, 0x8, P5 ;  /* 0x00000019ab1b7211 */ /* 0x080fe400028f44ff */
[C---:B------:R-:W-:Y:S02]  /*3120*/  LEA R134, P5, R170.reuse, R24, 0x8 ;  /* 0x00000018aa867211 */ /* 0x040fe400078a40ff */
[----:B------:R-:W-:Y:S02]  /*3130*/  F2FP.BF16.F32.PACK_AB R36, R105, R104 ;  /* 0x000000686924723e */ /* 0x000fe400000010ff */
[----:B------:R-:W-:Y:S02]  /*3140*/  LEA.HI.X R26, R170, R25, RZ, 0x8, P5 ;  /* 0x00000019aa1a7211 */ /* 0x000fe400028f44ff */
[----:B------:R-:W-:Y:S02]  /*3150*/  LEA R132, P5, R168, R24, 0x8 ;  /* 0x00000018a8847211 */ /* 0x000fe400078a40ff */
[----:B------:R-:W-:-:S02]  /*3160*/  F2FP.BF16.F32.PACK_AB R37, R107, R106 ;  /* 0x0000006a6b25723e */ /* 0x000fc400000010ff */
[----:B------:R-:W-:Y:S02]  /*3170*/  LEA.HI.X R24, R168, R25, RZ, 0x8, P5 ;  /* 0x00000019a8187211 */ /* 0x000fe400028f44ff */
[----:B------:R-:W-:-:S05]  /*3180*/  IADD3 R138, P5, R133, R138, RZ ;  /* 0x0000008a858a7210 */ /* 0x000fca0007fbe0ff */
[----:B------:R-:W-:Y:S01]  /*3190*/  IMAD.X R139, R29, 0x1, R28, P5 ;  /* 0x000000011d8b7824 */ /* 0x000fe200028e061c */
[----:B------:R-:W-:Y:S02]  /*31a0*/  IADD3 R136, P5, R136, R133, RZ ;  /* 0x0000008588887210 */ /* 0x000fe40007fbe0ff */
[----:B------:R-:W-:-:S03]  /*31b0*/  F2FP.BF16.F32.PACK_AB R28, R89, R88 ;  /* 0x00000058591c723e */ /* 0x000fc600000010ff */
[----:B------:R-:W-:Y:S01]  /*31c0*/  IMAD.X R137, R27, 0x1, R29, P5 ;  /* 0x000000011b897824 */ /* 0x000fe200028e061d */
[----:B------:R-:W-:-:S05]  /*31d0*/  IADD3 R134, P5, R134, R133, RZ ;  /* 0x0000008586867210 */ /* 0x000fca0007fbe0ff */
[----:B------:R-:W-:Y:S01]  /*31e0*/  IMAD.X R135, R26, 0x1, R29, P5 ;  /* 0x000000011a877824 */ /* 0x000fe200028e061d */
[----:B------:R-:W-:-:S05]  /*31f0*/  IADD3 R132, P5, R132, R133, RZ ;  /* 0x0000008584847210 */ /* 0x000fca0007fbe0ff */
[----:B------:R-:W-:Y:S01]  /*3200*/  IMAD.X R133, R24, 0x1, R29, P5 ;  /* 0x0000000118857824 */ /* 0x000fe200028e061d */
[----:B------:R-:W-:-:S05]  /*3210*/  F2FP.BF16.F32.PACK_AB R29, R91, R90 ;  /* 0x0000005a5b1d723e */ /* 0x000fca00000010ff */
[----:B------:R-:W-:Y:S04]  /*3220*/  STSM.16.M88.4 [R153], R28 ;  /* 0x0000001c99007844 */ /* 0x000fe80000000200 */
[----:B------:R-:W-:Y:S04]  /*3230*/  STSM.16.M88.4 [R154], R32 ;  /* 0x000000209a007844 */ /* 0x000fe80000000200 */
[----:B------:R-:W-:Y:S04]  /*3240*/  STSM.16.M88.4 [R155], R36 ;  /* 0x000000249b007844 */ /* 0x000fe80000000200 */
[----:B------:R-:W-:Y:S04]  /*3250*/  STSM.16.M88.4 [R156], R40 ;  /* 0x000000289c007844 */ /* 0x000fe80000000200 */
[----:B------:R1:W-:Y:S04]  /*3260*/  STSM.16.M88.4 [R123], R28 ;  /* 0x0000001c7b007844 */ /* 0x0003e80000000200 */
[----:B------:R2:W-:Y:S04]  /*3270*/  STSM.16.M88.4 [R123+0x20], R32 ;  /* 0x000020207b007844 */ /* 0x0005e80000000200 */
[----:B------:R3:W-:Y:S04]  /*3280*/  STSM.16.M88.4 [R123+0x40], R36 ;  /* 0x000040247b007844 */ /* 0x0007e80000000200 */
[----:B------:R4:W-:Y:S01]  /*3290*/  STSM.16.M88.4 [R123+0x60], R40 ;  /* 0x000060287b007844 */ /* 0x0009e20000000200 */
[----:B------:R-:W-:Y:S01]  /*32a0*/  BAR.SYNC.DEFER_BLOCKING 0x0 ;  /* 0x0000000000007b1d */ /* 0x000fe20000010000 */
[----:B-1----:R-:W-:-:S02]  /*32b0*/  F2FP.BF16.F32.PACK_AB R28, R57, R56 ;  /* 0x00000038391c723e */ /* 0x002fc400000010ff */
[----:B------:R-:W-:Y:S02]  /*32c0*/  F2FP.BF16.F32.PACK_AB R29, R59, R58 ;  /* 0x0000003a3b1d723e */ /* 0x000fe400000010ff */
[----:B------:R-:W-:Y:S02]  /*32d0*/  F2FP.BF16.F32.PACK_AB R30, R61, R60 ;  /* 0x0000003c3d1e723e */ /* 0x000fe400000010ff */
[----:B------:R-:W-:Y:S02]  /*32e0*/  F2FP.BF16.F32.PACK_AB R31, R63, R62 ;  /* 0x0000003e3f1f723e */ /* 0x000fe400000010ff */
[----:B--2---:R-:W-:Y:S02]  /*32f0*/  F2FP.BF16.F32.PACK_AB R32, R65, R64 ;  /* 0x000000404120723e */ /* 0x004fe400000010ff */
[----:B------:R-:W-:Y:S02]  /*3300*/  F2FP.BF16.F32.PACK_AB R33, R67, R66 ;  /* 0x000000424321723e */ /* 0x000fe400000010ff */
[----:B------:R-:W-:-:S02]  /*3310*/  F2FP.BF16.F32.PACK_AB R34, R69, R68 ;  /* 0x000000444522723e */ /* 0x000fc400000010ff */
[----:B------:R-:W-:Y:S02]  /*3320*/  F2FP.BF16.F32.PACK_AB R35, R71, R70 ;  /* 0x000000464723723e */ /* 0x000fe400000010ff */
[----:B---3--:R-:W-:Y:S02]  /*3330*/  F2FP.BF16.F32.PACK_AB R36, R73, R72 ;  /* 0x000000484924723e */ /* 0x008fe400000010ff */
[----:B------:R-:W-:Y:S02]  /*3340*/  F2FP.BF16.F32.PACK_AB R37, R75, R74 ;  /* 0x0000004a4b25723e */ /* 0x000fe400000010ff */
[----:B------:R-:W-:Y:S02]  /*3350*/  F2FP.BF16.F32.PACK_AB R38, R77, R76 ;  /* 0x0000004c4d26723e */ /* 0x000fe400000010ff */
[----:B------:R-:W-:Y:S01]  /*3360*/  F2FP.BF16.F32.PACK_AB R39, R79, R78 ;  /* 0x0000004e4f27723e */ /* 0x000fe200000010ff */
[----:B------:R-:W1:Y:S01]  /*3370*/  LDS.128 R44, [R127] ;  /* 0x000000007f2c7984 */ /* 0x000e620000000c00 */
[----:B----4-:R-:W-:-:S02]  /*3380*/  F2FP.BF16.F32.PACK_AB R40, R81, R80 ;  /* 0x000000505128723e */ /* 0x010fc400000010ff */
[----:B------:R-:W-:Y:S01]  /*3390*/  F2FP.BF16.F32.PACK_AB R41, R83, R82 ;  /* 0x000000525329723e */ /* 0x000fe200000010ff */
[----:B------:R-:W2:Y:S01]  /*33a0*/  LDS.128 R48, [R126+0x800] ;  /* 0x000800007e307984 */ /* 0x000ea20000000c00 */
[----:B------:R-:W-:Y:S02]  /*33b0*/  F2FP.BF16.F32.PACK_AB R42, R85, R84 ;  /* 0x00000054552a723e */ /* 0x000fe400000010ff */
[----:B------:R-:W-:Y:S01]  /*33c0*/  F2FP.BF16.F32.PACK_AB R43, R87, R86 ;  /* 0x00000056572b723e */ /* 0x000fe200000010ff */
[----:B------:R-:W3:Y:S04]  /*33d0*/  LDS.128 R52, [R125+0x1000] ;  /* 0x001000007d347984 */ /* 0x000ee80000000c00 */
[----:B------:R-:W4:Y:S04]  /*33e0*/  LDS.128 R24, [R124+0x1800] ;  /* 0x001800007c187984 */ /* 0x000f280000000c00 */
[----:B------:R-:W-:Y:S04]  /*33f0*/  STSM.16.M88.4 [R153+0x2000], R28 ;  /* 0x0020001c99007844 */ /* 0x000fe80000000200 */
[----:B------:R-:W-:Y:S04]  /*3400*/  STSM.16.M88.4 [R154+0x2000], R32 ;  /* 0x002000209a007844 */ /* 0x000fe80000000200 */
[----:B------:R-:W-:Y:S04]  /*3410*/  STSM.16.M88.4 [R155+0x2000], R36 ;  /* 0x002000249b007844 */ /* 0x000fe80000000200 */
[----:B------:R-:W-:Y:S04]  /*3420*/  STSM.16.M88.4 [R156+0x2000], R40 ;  /* 0x002000289c007844 */ /* 0x000fe80000000200 */
[----:B-1----:R-:W-:Y:S04]  /*3430*/  @P0 STG.E.128 desc[UR42][R138.64], R44 ;  /* 0x0000002c8a000986 */ /* 0x002fe8000c101d2a */
[----:B--2---:R-:W-:Y:S04]  /*3440*/  @P0 STG.E.128 desc[UR42][R136.64], R48 ;  /* 0x0000003088000986 */ /* 0x004fe8000c101d2a */
[----:B---3--:R-:W-:Y:S04]  /*3450*/  @P0 STG.E.128 desc[UR42][R134.64], R52 ;  /* 0x0000003486000986 */ /* 0x008fe8000c101d2a */
[----:B----4-:R-:W-:Y:S01]  /*3460*/  @P0 STG.E.128 desc[UR42][R132.64], R24 ;  /* 0x0000001884000986 */ /* 0x010fe2000c101d2a */
[----:B------:R-:W-:Y:S06]  /*3470*/  BAR.SYNC.DEFER_BLOCKING 0x0 ;  /* 0x0000000000007b1d */ /* 0x000fec0000010000 */
[----:B------:R-:W-:Y:S04]  /*3480*/  STSM.16.M88.4 [R123], R28 ;  /* 0x0000001c7b007844 */ /* 0x000fe80000000200 */
[----:B------:R-:W-:Y:S04]  /*3490*/  STSM.16.M88.4 [R123+0x20], R32 ;  /* 0x000020207b007844 */ /* 0x000fe80000000200 */
[----:B------:R-:W-:Y:S04]  /*34a0*/  STSM.16.M88.4 [R123+0x40], R36 ;  /* 0x000040247b007844 */ /* 0x000fe80000000200 */
[----:B------:R-:W-:Y:S01]  /*34b0*/  STSM.16.M88.4 [R123+0x60], R40 ;  /* 0x000060287b007844 */ /* 0x000fe20000000200 */
[----:B------:R-:W-:Y:S06]  /*34c0*/  BAR.SYNC.DEFER_BLOCKING 0x0 ;  /* 0x0000000000007b1d */ /* 0x000fec0000010000 */
[----:B------:R-:W1:Y:S04]  /*34d0*/  LDS.128 R132, [R127] ;  /* 0x000000007f847984 */ /* 0x000e680000000c00 */
[----:B------:R-:W2:Y:S04]  /*34e0*/  LDS.128 R136, [R126+0x800] ;  /* 0x000800007e887984 */ /* 0x000ea80000000c00 */
[----:B------:R-:W3:Y:S04]  /*34f0*/  LDS.128 R140, [R125+0x1000] ;  /* 0x001000007d8c7984 */ /* 0x000ee80000000c00 */
[----:B------:R-:W4:Y:S04]  /*3500*/  LDS.128 R144, [R124+0x1800] ;  /* 0x001800007c907984 */ /* 0x000f280000000c00 */
[----:B-1----:R1:W-:Y:S04]  /*3510*/  @P0 STG.E.128 desc[UR42][R212.64], R132 ;  /* 0x00000084d4000986 */ /* 0x0023e8000c101d2a */
[----:B--2---:R2:W-:Y:S04]  /*3520*/  @P0 STG.E.128 desc[UR42][R210.64], R136 ;  /* 0x00000088d2000986 */ /* 0x0045e8000c101d2a */
[----:B---3--:R3:W-:Y:S04]  /*3530*/  @P0 STG.E.128 desc[UR42][R208.64], R140 ;  /* 0x0000008cd0000986 */ /* 0x0087e8000c101d2a */
[----:B----4-:R4:W-:Y:S01]  /*3540*/  @P0 STG.E.128 desc[UR42][R206.64], R144 ;  /* 0x00000090ce000986 */ /* 0x0109e2000c101d2a */
[----:B------:R-:W-:-:S04]  /*3550*/  DEPBAR.LE SB0, 0xc ;  /* 0x000083000000791a */ /* 0x000fc80000000000 */
[----:B------:R-:W-:Y:S06]  /*3560*/  BAR.SYNC.DEFER_BLOCKING 0x0 ;  /* 0x0000000000007b1d */ /* 0x000fec0000010000 */
[----:B------:R-:W-:Y:S01]  /*3570*/  @!PT LDS RZ, [RZ] ;  /* 0x00000000fffff984 */ /* 0x000fe20000000800 */
[----:B------:R-:W-:Y:S01]  /*3580*/  @!PT LDS RZ, [RZ] ;  /* 0x00000000fffff984 */ /* 0x000fe20000000800 */
[----:B------:R-:W-:Y:S01]  /*3590*/  @!PT LDS RZ, [RZ] ;  /* 0x00000000fffff984 */ /* 0x000fe20000000800 */
[----:B------:R-:W-:Y:S01]  /*35a0*/  @!PT LDS RZ, [RZ] ;  /* 0x00000000fffff984 */ /* 0x000fe20000000800 */
[----:B------:R5:W-:Y:S06]  /*35b0*/  MEMBAR.ALL.CTA ;  /* 0x0000000000007992 */ /* 0x000bec0000008000 */
[----:B-----5:R-:W5:Y:S02]  /*35c0*/  FENCE.VIEW.ASYNC.S ;  /* 0x00000000000073c6 */ /* 0x020f640000000000 */
[----:B-----5:R-:W-:-:S06]  /*35d0*/  WARPGROUP.ARRIVE ;  /* 0x00000000000079c5 */ /* 0x020fcc0000000000 */
[----:B------:R-:W-:Y:S01]  /*35e0*/  HGMMA.64x64x16.F32.BF16 R24, gdesc[UR36].tnspB, RZ, !UPT ;  /* 0x40e00000241879f0 */ /* 0x000fe2000c7018ff */
[----:B------:R-:W-:Y:S01]  /*35f0*/  ULOP3.LUT UR36, UR21, 0x2000000, URZ, 0xfc, !UPT ;  /* 0x0200000015247892 */ /* 0x000fe2000f8efc3f */
[----:B------:R-:W-:Y:S01]  /*3600*/  UMOV UR38, UR8 ;  /* 0x0000000800267c82 */ /* 0x000fe20008000000 */
[----:B------:R-:W-:Y:S01]  /*3610*/  UMOV UR39, 0x40000040 ;  /* 0x4000004000277882 */ /* 0x000fe20000000000 */
[----:B------:R-:W-:Y:S01]  /*3620*/  UMOV UR37, 0x40000040 ;  /* 0x4000004000257882 */ /* 0x000fe20000000000 */
[----:B------:R-:W-:-:S04]  /*3630*/  UIADD3 UR21, UR20, 0x40, URZ ;  /* 0x0000004014157890 */ /* 0x000fc8000fffe03f */
[----:B------:R-:W-:-:S04]  /*3640*/  USHF.R.U32.HI UR21, URZ, 0x4, UR21 ;  /* 0x000000043f157899 */ /* 0x000fc80008011615 */
[----:B------:R-:W-:Y:S01]  /*3650*/  USGXT.U32 UR21, UR21, 0xe ;  /* 0x0000000e1515789a */ /* 0x000fe20008000000 */
[----:B------:R-:W-:Y:S03]  /*3660*/  HGMMA.64x64x16.F32.BF16 R24, gdesc[UR36].tnspB, R24 ;  /* 0x40e00000241879f0 */ /* 0x000fe60008701818 */
        /* <DEDUP_REMOVED lines=15> */
[----:B------:R-:W-:Y:S03]  /*3760*/  HGMMA.64x64x16.F32.BF16 R24, gdesc[UR36].tnspB, R24, gsb0 ;  /* 0x40e00000241879f0 */ /* 0x000fe60008001818 */
[----:B------:R-:W-:Y:S01]  /*3770*/  ULOP3.LUT UR36, UR21, 0x2000000, URZ, 0xfc, !UPT ;  /* 0x0200000015247892 */ /* 0x000fe2000f8efc3f */
[----:B------:R-:W-:Y:S01]  /*3780*/  UMOV UR38, UR14 ;  /* 0x0000000e00267c82 */ /* 0x000fe20008000000 */
[----:B------:R-:W-:Y:S01]  /*3790*/  UMOV UR39, 0x40000040 ;  /* 0x4000004000277882 */ /* 0x000fe20000000000 */
[----:B------:R-:W-:Y:S01]  /*37a0*/  UMOV UR37, 0x40000040 ;  /* 0x4000004000257882 */ /* 0x000fe20000000000 */
[----:B------:R-:W-:-:S04]  /*37b0*/  UIADD3 UR21, UR20, 0x8020, URZ ;  /* 0x0000802014157890 */ /* 0x000fc8000fffe03f */
[----:B------:R-:W-:-:S04]  /*37c0*/  USHF.R.U32.HI UR21, URZ, 0x4, UR21 ;  /* 0x000000043f157899 */ /* 0x000fc80008011615 */
[----:B------:R-:W-:Y:S01]  /*37d0*/  USGXT.U32 UR21, UR21, 0xe ;  /* 0x0000000e1515789a */ /* 0x000fe20008000000 */
[----:B------:R-:W-:Y:S02]  /*37e0*/  WARPGROUP.DEPBAR.LE gsb0, 0x0 ;  /* 0x00008000000079c5 */ /* 0x000fe40000010000 */
[----:B------:R5:W-:Y:S06]  /*37f0*/  MEMBAR.ALL.CTA ;  /* 0x0000000000007992 */ /* 0x000bec0000008000 */
[----:B-----5:R-:W5:Y:S02]  /*3800*/  FENCE.VIEW.ASYNC.S ;  /* 0x00000000000073c6 */ /* 0x020f640000000000 */
[----:B-----5:R-:W-:-:S06]  /*3810*/  WARPGROUP.ARRIVE ;  /* 0x00000000000079c5 */ /* 0x020fcc0000000000 */
[----:B------:R-:W-:Y:S01]  /*3820*/  HGMMA.64x64x16.F32.BF16 R24, gdesc[UR36].tnspB, R24 ;  /* 0x40e00000241879f0 */ /* 0x000fe20008701818 */
[----:B------:R-:W-:Y:S01]  /*3830*/  ULOP3.LUT UR36, UR21, 0x2000000, URZ, 0xfc, !UPT ;  /* 0x0200000015247892 */ /* 0x000fe2000f8efc3f */
[----:B------:R-:W-:Y:S01]  /*3840*/  UMOV UR38, UR16 ;  /* 0x0000001000267c82 */ /* 0x000fe20008000000 */
[----:B------:R-:W-:Y:S01]  /*3850*/  UMOV UR39, 0x40000040 ;  /* 0x4000004000277882 */ /* 0x000fe20000000000 */
[----:B------:R-:W-:Y:S01]  /*3860*/  UMOV UR37, 0x40000040 ;  /* 0x4000004000257882 */ /* 0x000fe20000000000 */
[----:B------:R-:W-:Y:S02]  /*3870*/  UIADD3 UR21, UR20, 0x8040, URZ ;  /* 0x0000804014157890 */ /* 0x000fe4000fffe03f */
[----:B------:R-:W-:Y:S02]  /*3880*/  UIADD3 UR20, UR20, 0x8060, URZ ;  /* 0x0000806014147890 */ /* 0x000fe4000fffe03f */
[----:B------:R-:W-:Y:S02]  /*3890*/  USHF.R.U32.HI UR21, URZ, 0x4, UR21 ;  /* 0x000000043f157899 */ /* 0x000fe40008011615 */
[----:B------:R-:W-:-:S02]  /*38a0*/  USHF.R.U32.HI UR20, URZ, 0x4, UR20 ;  /* 0x000000043f147899 */ /* 0x000fc40008011614 */
[----:B------:R-:W-:Y:S02]  /*38b0*/  USGXT.U32 UR21, UR21, 0xe ;  /* 0x0000000e1515789a */ /* 0x000fe40008000000 */
[----:B------:R-:W-:Y:S01]  /*38c0*/  USGXT.U32 UR20, UR20, 0xe ;  /* 0x0000000e1414789a */ /* 0x000fe20008000000 */
[----:B------:R-:W-:Y:S01]  /*38d0*/  HGMMA.64x64x16.F32.BF16 R24, gdesc[UR36].tnspB, R24 ;  /* 0x40e00000241879f0 */ /* 0x000fe20008701818 */
[----:B------:R-:W-:Y:S01]  /*38e0*/  ULOP3.LUT UR36, UR21, 0x2000000, URZ, 0xfc, !UPT ;  /* 0x0200000015247892 */ /* 0x000fe2000f8efc3f */
[----:B------:R-:W-:Y:S01]  /*38f0*/  UMOV UR38, UR18 ;  /* 0x0000001200267c82 */ /* 0x000fe20008000000 */
[----:B------:R-:W-:Y:S01]  /*3900*/  UMOV UR39, 0x40000040 ;  /* 0x4000004000277882 */ /* 0x000fe20000000000 */
[----:B------:R-:W-:-:S06]  /*3910*/  UMOV UR37, 0x40000040 ;  /* 0x4000004000257882 */ /* 0x000fcc0000000000 */
[----:B------:R-:W-:Y:S01]  /*3920*/  HGMMA.64x64x16.F32.BF16 R24, gdesc[UR36].tnspB, R24 ;  /* 0x40e00000241879f0 */ /* 0x000fe20008701818 */
[----:B------:R-:W-:Y:S01]  /*3930*/  ULOP3.LUT UR36, UR20, 0x2000000, URZ, 0xfc, !UPT ;  /* 0x0200000014247892 */ /* 0x000fe2000f8efc3f */
[----:B------:R-:W-:Y:S01]  /*3940*/  UMOV UR38, UR7 ;  /* 0x0000000700267c82 */ /* 0x000fe20008000000 */
[----:B------:R-:W-:Y:S01]  /*3950*/  UMOV UR39, 0x40000040 ;  /* 0x4000004000277882 */ /* 0x000fe20000000000 */
[----:B------:R-:W-:-:S06]  /*3960*/  UMOV UR37, 0x40000040 ;  /* 0x4000004000257882 */ /* 0x000fcc0000000000 */
[----:B------:R-:W-:Y:S01]  /*3970*/  HGMMA.64x64x16.F32.BF16 R24, gdesc[UR36].tnspB, R24, gsb0 ;  /* 0x40e00000241879f0 */ /* 0x000fe20008001818 */
[----:B------:R-:W-:-:S04]  /*3980*/  UIADD3 UR36, UR40, 0x20000, URZ ;  /* 0x0002000028247890 */ /* 0x000fc8000fffe03f */
[----:B------:R-:W-:-:S06]  /*3990*/  ULEA UR20, UR13, UR36, 0xd ;  /* 0x000000240d147291 */ /* 0x000fcc000f8e683f */
[----:B-1----:R-:W-:Y:S02]  /*39a0*/  LEA R132, R128, UR20, 0x1 ;  /* 0x0000001480847c11 */ /* 0x002fe4000f8e08ff */
[----:B--2---:R-:W-:Y:S02]  /*39b0*/  LEA R136, R150, UR20, 0x1 ;  /* 0x0000001496887c11 */ /* 0x004fe4000f8e08ff */
[----:B---3--:R-:W-:Y:S02]  /*39c0*/  LEA R140, R151, UR20, 0x1 ;  /* 0x00000014978c7c11 */ /* 0x008fe4000f8e08ff */
[----:B----4-:R-:W-:Y:S01]  /*39d0*/  LEA R144, R152, UR20, 0x1 ;  /* 0x0000001498907c11 */ /* 0x010fe2000f8e08ff */
[----:B------:R-:W-:Y:S02]  /*39e0*/  WARPGROUP.DEPBAR.LE gsb0, 0x0 ;  /* 0x00008000000079c5 */ /* 0x000fe40000010000 */
[----:B------:R-:W1:Y:S04]  /*39f0*/  LDSM.16.M88.4 R132, [R132] ;  /* 0x000000008484783b */ /* 0x000e680000000200 */
[----:B------:R-:W2:Y:S04]  /*3a00*/  LDSM.16.M88.4 R136, [R136] ;  /* 0x000000008888783b */ /* 0x000ea80000000200 */
[----:B------:R-:W3:Y:S04]  /*3a10*/  LDSM.16.M88.4 R140, [R140] ;  /* 0x000000008c8c783b */ /* 0x000ee80000000200 */
[----:B------:R-:W4:Y:S01]  /*3a20*/  LDSM.16.M88.4 R144, [R144] ;  /* 0x000000009090783b */ /* 0x000f220000000200 */
[C---:B-1----:R-:W-:Y:S01]  /*3a30*/  IMAD.U32 R209, R132.reuse, 0x10000, RZ ;  /* 0x0001000084d17824 */ /* 0x042fe200078e00ff */
[----:B------:R-:W-:Y:S01]  /*3a40*/  PRMT R132, R132, 0x7632, R132 ;  /* 0x0000763284847816 */ /* 0x000fe20000000084 */
[C---:B------:R-:W-:Y:S01]  /*3a50*/  IMAD.U32 R211, R134.reuse, 0x10000, RZ ;  /* 0x0001000086d37824 */ /* 0x040fe200078e00ff */
[----:B------:R-:W-:Y:S01]  /*3a60*/  PRMT R134, R134, 0x7632, R134 ;  /* 0x0000763286867816 */ /* 0x000fe20000000086 */
[----:B--2---:R-:W-:-:S02]  /*3a70*/  IMAD.U32 R213, R137, 0x10000, RZ ;  /* 0x0001000089d57824 */ /* 0x004fc400078e00ff */
[----:B------:R-:W-:Y:S01]  /*3a80*/  FADD R208, -R24, R209 ;  /* 0x000000d118d07221 */ /* 0x000fe20000000100 */
[----:B------:R-:W-:Y:S02]  /*3a90*/  IMAD.U32 R215, R138, 0x10000, RZ ;  /* 0x000100008ad77824 */ /* 0x000fe400078e00ff */
[----:B------:R-:W-:Y:S01]  /*3aa0*/  FADD R210, -R28, R211 ;  /* 0x000000d31cd27221 */ /* 0x000fe20000000100 */
[----:B------:R-:W-:Y:S02]  /*3ab0*/  IMAD.U32 R217, R139, 0x10000, RZ ;  /* 0x000100008bd97824 */ /* 0x000fe400078e00ff */
[----:B------:R-:W-:Y:S01]  /*3ac0*/  FADD R211, -R34, R213 ;  /* 0x000000d522d37221 */ /* 0x000fe20000000100 */
[C---:B------:R-:W-:Y:S02]  /*3ad0*/  IMAD.U32 R209, R133.reuse, 0x10000, RZ ;  /* 0x0001000085d17824 */ /* 0x040fe400078e00ff */
[----:B------:R-:W-:Y:S01]  /*3ae0*/  FADD R212, -R36, R215 ;  /* 0x000000d724d47221 */ /* 0x000fe20000000100 */
[----:B------:R-:W-:Y:S01]  /*3af0*/  PRMT R133, R133, 0x7632, R133 ;  /* 0x0000763285857816 */ /* 0x000fe20000000085 */
[----:B------:R-:W-:Y:S01]  /*3b00*/  FADD R213, -R38, R217 ;  /* 0x000000d926d57221 */ /* 0x000fe20000000100 */
[----:B------:R-:W-:Y:S01]  /*3b10*/  PRMT R137, R137, 0x7632, R137 ;  /* 0x0000763289897816 */ /* 0x000fe20000000089 */
[----:B------:R-:W-:Y:S01]  /*3b20*/  IMAD.U32 R215, R136, 0x10000, RZ ;  /* 0x0001000088d77824 */ /* 0x000fe200078e00ff */
[----:B------:R-:W-:Y:S01]  /*3b30*/  PRMT R138, R138, 0x7632, R138 ;  /* 0x000076328a8a7816 */ /* 0x000fe2000000008a */
[----:B---3--:R-:W-:-:S02]  /*3b40*/  IMAD.U32 R217, R140, 0x10000, RZ ;  /* 0x000100008cd97824 */ /* 0x008fc400078e00ff */
[----:B------:R-:W-:Y:S01]  /*3b50*/  FADD R209, -R26, R209 ;  /* 0x000000d11ad17221 */ /* 0x000fe20000000100 */
[----:B------:R-:W-:Y:S02]  /*3b60*/  IMAD.U32 R219, R141, 0x10000, RZ ;  /* 0x000100008ddb7824 */ /* 0x000fe400078e00ff */
[----:B------:R-:W-:Y:S01]  /*3b70*/  FADD R214, -R32, R215 ;  /* 0x000000d720d67221 */ /* 0x000fe20000000100 */
[C---:B------:R-:W-:Y:S01]  /*3b80*/  IMAD.U32 R221, R142.reuse, 0x10000, RZ ;  /* 0x000100008edd7824 */ /* 0x040fe200078e00ff */
[----:B------:R-:W-:Y:S01]  /*3b90*/  PRMT R142, R142, 0x7632, R142 ;  /* 0x000076328e8e7816 */ /* 0x000fe2000000008e */
[----:B------:R-:W-:Y:S01]  /*3ba0*/  IMAD.U32 R223, R143, 0x10000, RZ ;  /* 0x000100008fdf7824 */ /* 0x000fe200078e00ff */
[----:B------:R-:W-:Y:S01]  /*3bb0*/  PRMT R139, R139, 0x7632, R139 ;  /* 0x000076328b8b7816 */ /* 0x000fe2000000008b */
[C---:B------:R-:W-:Y:S01]  /*3bc0*/  IMAD.U32 R207, R135.reuse, 0x10000, RZ ;  /* 0x0001000087cf7824 */ /* 0x040fe200078e00ff */
[----:B------:R-:W-:Y:S01]  /*3bd0*/  PRMT R135, R135, 0x7632, R135 ;  /* 0x0000763287877816 */ /* 0x000fe20000000087 */
[----:B------:R-:W-:Y:S01]  /*3be0*/  IMAD.U32 R132, R132, 0x10000, RZ ;  /* 0x0001000084847824 */ /* 0x000fe200078e00ff */
[----:B------:R-:W-:Y:S01]  /*3bf0*/  PRMT R136, R136, 0x7632, R136 ;  /* 0x0000763288887816 */ /* 0x000fe20000000088 */
[----:B------:R-:W-:-:S02]  /*3c00*/  IMAD.U32 R134, R134, 0x10000, RZ ;  /* 0x0001000086867824 */ /* 0x000fc400078e00ff */
[----:B------:R-:W-:Y:S01]  /*3c10*/  FADD R215, -R40, R217 ;  /* 0x000000d928d77221 */ /* 0x000fe20000000100 */
[----:B------:R-:W-:Y:S02]  /*3c20*/  IMAD.U32 R24, R133, 0x10000, RZ ;  /* 0x0001000085187824 */ /* 0x000fe400078e00ff */
[----:B------:R-:W-:Y:S01]  /*3c30*/  FADD R216, -R42, R219 ;  /* 0x000000db2ad87221 */ /* 0x000fe20000000100 */
[----:B------:R-:W-:Y:S02]  /*3c40*/  IMAD.U32 R26, R137, 0x10000, RZ ;  /* 0x00010000891a7824 */ /* 0x000fe400078e00ff */
[----:B------:R-:W-:Y:S01]  /*3c50*/  FADD R206, -R44, R221 ;  /* 0x000000dd2cce7221 */ /* 0x000fe20000000100 */
[----:B------:R-:W-:Y:S01]  /*3c60*/  FADD R217, -R46, R223 ;  /* 0x000000df2ed97221 */ /* 0x000fe20000000100 */
[----:B----4-:R-:W-:Y:S02]  /*3c70*/  IMAD.U32 R219, R144, 0x10000, RZ ;  /* 0x0001000090db7824 */ /* 0x010fe400078e00ff */
[----:B------:R-:W-:Y:S01]  /*3c80*/  FADD R133, -R25, R132 ;  /* 0x0000008419857221 */ /* 0x000fe20000000100 */
[----:B------:R-:W-:-:S02]  /*3c90*/  IMAD.U32 R221, R145, 0x10000, RZ ;  /* 0x0001000091dd7824 */ /* 0x000fc400078e00ff */
[----:B------:R-:W-:Y:S01]  /*3ca0*/  FADD R137, -R29, R134 ;  /* 0x000000861d897221 */ /* 0x000fe20000000100 */
[----:B------:R-:W-:Y:S01]  /*3cb0*/  IMAD.U32 R223, R146, 0x10000, RZ ;  /* 0x0001000092df7824 */ /* 0x000fe200078e00ff */
[----:B------:R-:W-:Y:S01]  /*3cc0*/  PRMT R140, R140, 0x7632, R140 ;  /* 0x000076328c8c7816 */ /* 0x000fe2000000008c */
[----:B------:R-:W-:Y:S02]  /*3cd0*/  IMAD.U32 R138, R138, 0x10000, RZ ;  /* 0x000100008a8a7824 */ /* 0x000fe400078e00ff */
[----:B------:R-:W-:Y:S01]  /*3ce0*/  FADD R132, -R27, R24 ;  /* 0x000000181b847221 */ /* 0x000fe20000000100 */
[----:B------:R-:W-:Y:S02]  /*3cf0*/  IMAD.U32 R225, R147, 0x10000, RZ ;  /* 0x0001000093e17824 */ /* 0x000fe400078e00ff */
[----:B------:R-:W-:Y:S01]  /*3d00*/  FADD R134, -R35, R26 ;  /* 0x0000001a23867221 */ /* 0x000fe20000000100 */
[----:B------:R-:W-:Y:S01]  /*3d10*/  PRMT R141, R141, 0x7632, R141 ;  /* 0x000076328d8d7816 */ /* 0x000fe2000000008d */
[----:B------:R-:W-:Y:S01]  /*3d20*/  IMAD.U32 R142, R142, 0x10000, RZ ;  /* 0x000100008e8e7824 */ /* 0x000fe200078e00ff */
[----:B------:R-:W-:Y:S01]  /*3d30*/  PRMT R143, R143, 0x7632, R143 ;  /* 0x000076328f8f7816 */ /* 0x000fe2000000008f */
[----:B------:R-:W-:Y:S01]  /*3d40*/  IMAD.U32 R220, R135, 0x10000, RZ ;  /* 0x0001000087dc7824 */ /* 0x000fe200078e00ff */
[----:B------:R-:W-:Y:S01]  /*3d50*/  PRMT R144, R144, 0x7632, R144 ;  /* 0x0000763290907816 */ /* 0x000fe20000000090 */
[----:B------:R-:W-:Y:S01]  /*3d60*/  IMAD.U32 R26, R139, 0x10000, RZ ;  /* 0x000100008b1a7824 */ /* 0x000fe200078e00ff */
[----:B------:R-:W-:Y:S01]  /*3d70*/  PRMT R145, R145, 0x7632, R145 ;  /* 0x0000763291917816 */ /* 0x000fe20000000091 */
[----:B------:R-:W-:Y:S01]  /*3d80*/  IMAD.U32 R24, R136, 0x10000, RZ ;  /* 0x0001000088187824 */ /* 0x000fe200078e00ff */
[----:B------:R-:W-:Y:S01]  /*3d90*/  PRMT R146, R146, 0x7632, R146 ;  /* 0x0000763292927816 */ /* 0x000fe20000000092 */
[----:B------:R-:W-:Y:S01]  /*3da0*/  FADD R135, -R48, R219 ;  /* 0x000000db30877221 */ /* 0x000fe20000000100 */
[----:B------:R-:W-:Y:S01]  /*3db0*/  PRMT R147, R147, 0x7632, R147 ;  /* 0x0000763293937816 */ /* 0x000fe20000000093 */
[----:B------:R-:W-:Y:S01]  /*3dc0*/  FADD R218, -R50, R221 ;  /* 0x000000dd32da7221 */ /* 0x000fe20000000100 */
[----:B------:R-:W-:Y:S01]  /*3dd0*/  FADD R219, -R52, R223 ;  /* 0x000000df34db7221 */ /* 0x000fe20000000100 */
[----:B------:R-:W-:Y:S01]  /*3de0*/  FADD R221, -R37, R138 ;  /* 0x0000008a25dd7221 */ /* 0x000fe20000000100 */
[----:B------:R-:W-:-:S02]  /*3df0*/  IMAD.U32 R138, R140, 0x10000, RZ ;  /* 0x000100008c8a7824 */ /* 0x000fc400078e00ff */
[----:B------:R-:W-:Y:S01]  /*3e00*/  FADD R223, -R45, R142 ;  /* 0x0000008e2ddf7221 */ /* 0x000fe20000000100 */
[----:B------:R-:W-:Y:S02]  /*3e10*/  IMAD.U32 R28, R141, 0x10000, RZ ;  /* 0x000100008d1c7824 */ /* 0x000fe400078e00ff */
[----:B------:R-:W-:Y:S01]  /*3e20*/  FADD R136, -R39, R26 ;  /* 0x0000001a27887221 */ /* 0x000fe20000000100 */
[----:B------:R-:W-:Y:S01]  /*3e30*/  FADD R139, -R33, R24 ;  /* 0x00000018218b7221 */ /* 0x000fe20000000100 */
[----:B------:R-:W-:Y:S02]  /*3e40*/  IMAD.U32 R140, R143, 0x10000, RZ ;  /* 0x000100008f8c7824 */ /* 0x000fe400078e00ff */
[----:B------:R-:W-:Y:S01]  /*3e50*/  FADD R207, -R30, R207 ;  /* 0x000000cf1ecf7221 */ /* 0x000fe20000000100 */
[----:B------:R-:W-:Y:S02]  /*3e60*/  IMAD.U32 R142, R144, 0x10000, RZ ;  /* 0x00010000908e7824 */ /* 0x000fe400078e00ff */
[----:B------:R-:W-:Y:S01]  /*3e70*/  FADD R220, -R31, R220 ;  /* 0x000000dc1fdc7221 */ /* 0x000fe20000000100 */
[----:B------:R-:W-:-:S02]  /*3e80*/  IMAD.U32 R24, R145, 0x10000, RZ ;  /* 0x0001000091187824 */ /* 0x000fc400078e00ff */
[----:B------:R-:W-:Y:S01]  /*3e90*/  FADD R138, -R41, R138 ;  /* 0x0000008a298a7221 */ /* 0x000fe20000000100 */
[----:B------:R-:W-:Y:S02]  /*3ea0*/  IMAD.U32 R144, R146, 0x10000, RZ ;  /* 0x0001000092907824 */ /* 0x000fe400078e00ff */
[----:B------:R-:W-:Y:S01]  /*3eb0*/  FADD R141, -R43, R28 ;  /* 0x0000001c2b8d7221 */ /* 0x000fe20000000100 */
[----:B------:R-:W-:Y:S02]  /*3ec0*/  IMAD.U32 R26, R147, 0x10000, RZ ;  /* 0x00010000931a7824 */ /* 0x000fe400078e00ff */
[----:B------:R-:W-:Y:S01]  /*3ed0*/  FADD R140, -R47, R140 ;  /* 0x0000008c2f8c7221 */ /* 0x000fe20000000100 */
[----:B------:R-:W-:Y:S01]  /*3ee0*/  FADD R54, -R54, R225 ;  /* 0x000000e136367221 */ /* 0x000fe20000000100 */
[----:B------:R-:W-:Y:S01]  /*3ef0*/  FADD R142, -R49, R142 ;  /* 0x0000008e318e7221 */ /* 0x000fe20000000100 */
[----:B------:R-:W-:Y:S01]  /*3f00*/  FADD R143, -R51, R24 ;  /* 0x00000018338f7221 */ /* 0x000fe20000000100 */
[----:B------:R-:W-:Y:S01]  /*3f10*/  FADD R144, -R53, R144 ;  /* 0x0000009035907221 */ /* 0x000fe20000000100 */
[----:B------:R-:W-:Y:S01]  /*3f20*/  FADD R55, -R55, R26 ;  /* 0x0000001a37377221 */ /* 0x000fe20000000100 */
[----:B------:R-:W-:Y:S01]  /*3f30*/  F2FP.BF16.F32.PACK_AB R24, R133, R208 ;  /* 0x000000d08518723e */ /* 0x000fe200000010ff */
[----:B------:R-:W-:Y:S01]  /*3f40*/  VIADD R147, R185, 0xc0 ;  /* 0x000000c0b9937836 */ /* 0x000fe20000000000 */
[----:B------:R-:W-:-:S02]  /*3f50*/  F2FP.BF16.F32.PACK_AB R25, R132, R209 ;  /* 0x000000d18419723e */ /* 0x000fc400000010ff */
[----:B------:R-:W-:Y:S02]  /*3f60*/  F2FP.BF16.F32.PACK_AB R26, R137, R210 ;  /* 0x000000d2891a723e */ /* 0x000fe400000010ff */
[----:B------:R-:W-:Y:S02]  /*3f70*/  F2FP.BF16.F32.PACK_AB R27, R220, R207 ;  /* 0x000000cfdc1b723e */ /* 0x000fe400000010ff */
[----:B------:R-:W-:Y:S02]  /*3f80*/  F2FP.BF16.F32.PACK_AB R28, R139, R214 ;  /* 0x000000d68b1c723e */ /* 0x000fe400000010ff */
[----:B------:R-:W-:Y:S01]  /*3f90*/  F2FP.BF16.F32.PACK_AB R29, R134, R211 ;  /* 0x000000d3861d723e */ /* 0x000fe200000010ff */
[----:B------:R-:W-:Y:S01]  /*3fa0*/  STSM.16.M88.4 [R123], R24 ;  /* 0x000000187b007844 */ /* 0x000fe20000000200 */
[----:B------:R-:W-:Y:S02]  /*3fb0*/  F2FP.BF16.F32.PACK_AB R30, R221, R212 ;  /* 0x000000d4dd1e723e */ /* 0x000fe400000010ff */
[----:B------:R-:W-:-:S02]  /*3fc0*/  F2FP.BF16.F32.PACK_AB R31, R136, R213 ;  /* 0x000000d5881f723e */ /* 0x000fc400000010ff */
[----:B------:R-:W-:Y:S02]  /*3fd0*/  F2FP.BF16.F32.PACK_AB R32, R138, R215 ;  /* 0x000000d78a20723e */ /* 0x000fe400000010ff */
[----:B------:R-:W-:Y:S01]  /*3fe0*/  F2FP.BF16.F32.PACK_AB R33, R141, R216 ;  /* 0x000000d88d21723e */ /* 0x000fe200000010ff */
[----:B------:R-:W-:Y:S01]  /*3ff0*/  STSM.16.M88.4 [R123+0x20], R28 ;  /* 0x0000201c7b007844 */ /* 0x000fe20000000200 */
[----:B------:R-:W-:Y:S02]  /*4000*/  F2FP.BF16.F32.PACK_AB R34, R223, R206 ;  /* 0x000000cedf22723e */ /* 0x000fe400000010ff */
[----:B------:R-:W-:Y:S02]  /*4010*/  F2FP.BF16.F32.PACK_AB R35, R140, R217 ;  /* 0x000000d98c23723e */ /* 0x000fe400000010ff */
[----:B------:R-:W-:Y:S02]  /*4020*/  F2FP.BF16.F32.PACK_AB R36, R142, R135 ;  /* 0x000000878e24723e */ /* 0x000fe400000010ff */
[----:B------:R-:W-:Y:S01]  /*4030*/  F2FP.BF16.F32.PACK_AB R37, R143, R218 ;  /* 0x000000da8f25723e */ /* 0x000fe200000010ff */
[----:B------:R1:W-:Y:S01]  /*4040*/  STSM.16.M88.4 [R123+0x40], R32 ;  /* 0x000040207b007844 */ /* 0x0003e20000000200 */
[----:B------:R-:W-:-:S02]  /*4050*/  F2FP.BF16.F32.PACK_AB R38, R144, R219 ;  /* 0x000000db9026723e */ /* 0x000fc400000010ff */
[----:B------:R-:W-:Y:S02]  /*4060*/  F2FP.BF16.F32.PACK_AB R39, R55, R54 ;  /* 0x000000363727723e */ /* 0x000fe400000010ff */
[C---:B------:R-:W-:Y:S02]  /*4070*/  LOP3.LUT R249, R147.reuse, R172, RZ, 0xfc, !PT ;  /* 0x000000ac93f97212 */ /* 0x040fe400078efcff */
[----:B------:R-:W-:Y:S01]  /*4080*/  SHF.R.S32.HI R146, RZ, 0x1f, R147 ;  /* 0x0000001fff927819 */ /* 0x000fe20000011493 */
[----:B------:R-:W-:Y:S01]  /*4090*/  STSM.16.M88.4 [R123+0x60], R36 ;  /* 0x000060247b007844 */ /* 0x000fe20000000200 */
[C-C-:B------:R-:W-:Y:S02]  /*40a0*/  LOP3.LUT R243, R147.reuse, 0x10, R172.reuse, 0xfe, !PT ;  /* 0x0000001093f37812 */ /* 0x140fe400078efeac */
[----:B------:R-:W-:Y:S01]  /*40b0*/  LOP3.LUT R245, R147, 0x20, R172, 0xfe, !PT ;  /* 0x0000002093f57812 */ /* 0x000fe200078efeac */
[----:B------:R-:W-:Y:S01]  /*40c0*/  BAR.SYNC.DEFER_BLOCKING 0x0 ;  /* 0x0000000000007b1d */ /* 0x000fe20000010000 */
[C---:B------:R-:W-:Y:S01]  /*40d0*/  SHF.L.U64.HI R247, R243.reuse, 0xc, R146 ;  /* 0x0000000cf3f77819 */ /* 0x040fe20000010292 */
[----:B------:R-:W-:Y:S01]  /*40e0*/  IMAD.SHL.U32 R224, R243, 0x1000, RZ ;  /* 0x00001000f3e07824 */ /* 0x000fe200078e00ff */
[----:B------:R-:W-:Y:S01]  /*40f0*/  LOP3.LUT R241, R147, 0x30, R172, 0xfe, !PT ;  /* 0x0000003093f17812 */ /* 0x000fe200078efeac */
[----:B-1----:R-:W-:Y:S01]  /*4100*/  IMAD.SHL.U32 R32, R249, 0x1000, RZ ;  /* 0x00001000f9207824 */ /* 0x002fe200078e00ff */
[C-C-:B------:R-:W-:Y:S01]  /*4110*/  SHF.L.U64.HI R239, R245.reuse, 0xc, R146.reuse ;  /* 0x0000000cf5ef7819 */ /* 0x140fe20000010292 */
[----:B------:R-:W-:Y:S01]  /*4120*/  IMAD.SHL.U32 R222, R245, 0x1000, RZ ;  /* 0x00001000f5de7824 */ /* 0x000fe200078e00ff */
[----:B------:R-:W-:-:S02]  /*4130*/  SHF.L.U64.HI R237, R241, 0xc, R146 ;  /* 0x0000000cf1ed7819 */ /* 0x000fc40000010292 */
[----:B------:R-:W-:Y:S01]  /*4140*/  LOP3.LUT R233, R32, R169, RZ, 0xfc, !PT ;  /* 0x000000a920e97212 */ /* 0x000fe200078efcff */
[----:B------:R-:W-:Y:S01]  /*4150*/  UIADD3 UR37, UR40, 0x2c400, URZ ;  /* 0x0002c40028257890 */ /* 0x000fe2000fffe03f */
[C---:B------:R-:W-:Y:S01]  /*4160*/  LOP3.LUT R225, R147.reuse, R164, RZ, 0xfc, !PT ;  /* 0x000000a493e17212 */ /* 0x040fe200078efcff */
[----:B------:R-:W-:Y:S01]  /*4170*/  ULEA UR38, UR5, UR19, 0xd ;  /* 0x0000001305267291 */ /* 0x000fe2000f8e683f */
[----:B------:R-:W-:Y:S01]  /*4180*/  LOP3.LUT R145, R147, R166, R167, 0xfe, !PT ;  /* 0x000000a693917212 */ /* 0x000fe200078efea7 */
[----:B------:R-:W-:Y:S01]  /*4190*/  IMAD.SHL.U32 R235, R233, 0x2, RZ ;  /* 0x00000002e9eb7824 */ /* 0x000fe200078e00ff */
[----:B------:R-:W1:Y:S04]  /*41a0*/  LDS.128 R40, [R127] ;  /* 0x000000007f287984 */ /* 0x000e680000000c00 */
[----:B------:R-:W2:Y:S04]  /*41b0*/  LDS.128 R44, [R126+0x800] ;  /* 0x000800007e2c7984 */ /* 0x000ea80000000c00 */
[----:B------:R-:W3:Y:S04]  /*41c0*/  LDS.128 R24, [R125+0x1000] ;  /* 0x001000007d187984 */ /* 0x000ee80000000c00 */
[----:B------:R-:W4:Y:S04]  /*41d0*/  LDS.128 R28, [R124+0x1800] ;  /* 0x001800007c1c7984 */ /* 0x000f280000000c00 */
[----:B-1----:R1:W-:Y:S04]  /*41e0*/  @P4 STG.E.128 desc[UR42][R204.64], R40 ;  /* 0x00000028cc004986 */ /* 0x0023e8000c101d2a */
[----:B--2---:R2:W-:Y:S01]  /*41f0*/  @P3 STG.E.128 desc[UR42][R202.64], R44 ;  /* 0x0000002cca003986 */ /* 0x0045e2000c101d2a */
[----:B------:R-:W-:Y:S01]  /*4200*/  ULEA UR20, UR13, UR37, 0x8 ;  /* 0x000000250d147291 */ /* 0x000fe2000f8e403f */
[----:B------:R-:W-:-:S02]  /*4210*/  LEA R48, P3, R145, R190, 0x7 ;  /* 0x000000be91307211 */ /* 0x000fc400078638ff */
[----:B---3--:R3:W-:Y:S01]  /*4220*/  @P2 STG.E.128 desc[UR42][R200.64], R24 ;  /* 0x00000018c8002986 */ /* 0x0087e2000c101d2a */
[----:B------:R-:W-:Y:S01]  /*4230*/  UMOV UR25, 0x40000040 ;  /* 0x4000004000197882 */ /* 0x000fe20000000000 */
[----:B------:R-:W-:Y:S01]  /*4240*/  UMOV UR29, 0x40000040 ;  /* 0x40000040001d7882 */ /* 0x000fe20000000000 */
[----:B------:R-:W-:Y:S01]  /*4250*/  UMOV UR33, 0x40000040 ;  /* 0x4000004000217882 */ /* 0x000fe20000000000 */
[----:B----4-:R4:W-:Y:S01]  /*4260*/  @P1 STG.E.128 desc[UR42][R198.64], R28 ;  /* 0x0000001cc6001986 */ /* 0x0109e2000c101d2a */
[----:B------:R-:W-:Y:S01]  /*4270*/  UMOV UR21, 0x40000040 ;  /* 0x4000004000157882 */ /* 0x000fe20000000000 */
[----:B------:R-:W-:Y:S02]  /*4280*/  ISETP.LE.U32.AND P6, PT, R157, UR9, PT ;  /* 0x000000099d007c0c */ /* 0x000fe4000bfc3070 */
[----:B------:R-:W-:Y:S01]  /*4290*/  LEA.HI.X R49, R145, R191, R146, 0x7, P3 ;  /* 0x000000bf91317211 */ /* 0x000fe200018f3c92 */
[----:B-1----:R-:W-:Y:S01]  /*42a0*/  IMAD.SHL.U32 R204, R241, 0x1000, RZ ;  /* 0x00001000f1cc7824 */ /* 0x002fe200078e00ff */
[----:B------:R-:W-:Y:S01]  /*42b0*/  LEA R40, P2, R225, R190, 0x7 ;  /* 0x000000bee1287211 */ /* 0x000fe200078438ff */
[----:B--2---:R-:W-:-:S03]  /*42c0*/  IMAD.MOV.U32 R202, RZ, RZ, R122 ;  /* 0x000000ffffca7224 */ /* 0x004fc600078e007a */
[----:B------:R-:W-:Y:S01]  /*42d0*/  LEA.HI.X R41, R225, R191, R146, 0x7, P2 ;  /* 0x000000bfe1297211 */ /* 0x000fe200010f3c92 */
[----:B------:R-:W-:Y:S01]  /*42e0*/  IMAD.MOV.U32 R122, RZ, RZ, R18 ;  /* 0x000000ffff7a7224 */ /* 0x000fe200078e0012 */
[----:B------:R-:W-:Y:S01]  /*42f0*/  IADD3 R18, P1, R32, R131, RZ ;  /* 0x0000008320127210 */ /* 0x000fe20007f3e0ff */
[----:B---3--:R-:W1:Y:S01]  /*4300*/  LDC R200, c[0x0][0x248] ;  /* 0x00009200ffc87b82 */ /* 0x008e620000000800 */
[----:B------:R-:W-:Y:S01]  /*4310*/  SHF.L.U64.HI R24, R249, 0xc, R146 ;  /* 0x0000000cf9187819 */ /* 0x000fe20000010292 */
[----:B------:R-:W-:Y:S02]  /*4320*/  IMAD.MOV.U32 R203, RZ, RZ, R121 ;  /* 0x000000ffffcb7224 */ /* 0x000fe400078e0079 */
[----:B------:R-:W-:Y:S01]  /*4330*/  IMAD.MOV.U32 R121, RZ, RZ, R17 ;  /* 0x000000ffff797224 */ /* 0x000fe200078e0011 */
[--C-:B------:R-:W-:Y:S01]  /*4340*/  SHF.L.U64.HI R233, R233, 0x1, R24.reuse ;  /* 0x00000001e9e97819 */ /* 0x100fe20000010218 */
[----:B------:R-:W-:Y:S01]  /*4350*/  IMAD.X R17, R130, 0x1, R24, P1 ;  /* 0x0000000182117824 */ /* 0x000fe200008e0618 */
[----:B------:R-:W-:Y:S01]  /*4360*/  LOP3.LUT R24, R224, R169, RZ, 0xfc, !PT ;  /* 0x000000a9e0187212 */ /* 0x000fe200078efcff */
[----:B----4-:R-:W-:Y:S01]  /*4370*/  VIADD R198, R185, 0x40 ;  /* 0x00000040b9c67836 */ /* 0x010fe20000000000 */
[----:B------:R-:W-:-:S02]  /*4380*/  LEA R42, P1, R18, R196, 0x1 ;  /* 0x000000c4122a7211 */ /* 0x000fc400078208ff */
[C---:B------:R-:W-:Y:S01]  /*4390*/  SHF.L.U64.HI R229, R24.reuse, 0x1, R247 ;  /* 0x0000000118e57819 */ /* 0x040fe200000102f7 */
[----:B------:R-:W-:Y:S01]  /*43a0*/  IMAD.SHL.U32 R231, R24, 0x2, RZ ;  /* 0x0000000218e77824 */ /* 0x000fe200078e00ff */
[----:B------:R-:W-:Y:S02]  /*43b0*/  LOP3.LUT R24, R222, R169, RZ, 0xfc, !PT ;  /* 0x000000a9de187212 */ /* 0x000fe400078efcff */
[----:B------:R-:W-:Y:S02]  /*43c0*/  LEA.HI.X R43, R18, R197, R17, 0x1, P1 ;  /* 0x000000c5122b7211 */ /* 0x000fe400008f0c11 */
[C---:B------:R-:W-:Y:S01]  /*43d0*/  SHF.L.U64.HI R201, R24.reuse, 0x1, R239 ;  /* 0x0000000118c97819 */ /* 0x040fe200000102ef */
[----:B------:R-:W-:Y:S01]  /*43e0*/  IMAD.SHL.U32 R227, R24, 0x2, RZ ;  /* 0x0000000218e37824 */ /* 0x000fe200078e00ff */
[----:B------:R-:W-:Y:S02]  /*43f0*/  LOP3.LUT R24, R204, R169, RZ, 0xfc, !PT ;  /* 0x000000a9cc187212 */ /* 0x000fe400078efcff */
[----:B------:R-:W-:-:S02]  /*4400*/  IADD3 R52, P1, R192, R235, RZ ;  /* 0x000000ebc0347210 */ /* 0x000fc40007f3e0ff */
[C---:B------:R-:W-:Y:S01]  /*4410*/  SHF.L.U64.HI R199, R24.reuse, 0x1, R237 ;  /* 0x0000000118c77819 */ /* 0x040fe200000102ed */
[----:B------:R-:W-:Y:S01]  /*4420*/  IMAD.SHL.U32 R205, R24, 0x2, RZ ;  /* 0x0000000218cd7824 */ /* 0x000fe200078e00ff */
[----:B-1----:R-:W-:Y:S01]  /*4430*/  VIMNMX R24, R198, R200, PT ;  /* 0x000000c8c6187248 */ /* 0x002fe20003fe0100 */
[----:B------:R-:W-:Y:S01]  /*4440*/  IMAD.X R53, R193, 0x1, R233, P1 ;  /* 0x00000001c1357824 */ /* 0x000fe200008e06e9 */
[----:B------:R-:W-:Y:S02]  /*4450*/  LEA R26, R165, UR20, 0x2 ;  /* 0x00000014a51a7c11 */ /* 0x000fe4000f8e10ff */
[----:B------:R-:W-:Y:S02]  /*4460*/  LEA R25, R24, 0xffffffe0, 0x5 ;  /* 0xffffffe018197811 */ /* 0x000fe400078e28ff */
[----:B------:R-:W-:Y:S01]  /*4470*/  IADD3 R44, P1, R192, R231, RZ ;  /* 0x000000e7c02c7210 */ /* 0x000fe20007f3e0ff */
[----:B------:R-:W1:Y:S02]  /*4480*/  LDS R27, [R26] ;  /* 0x000000001a1b7984 */ /* 0x000e640000000800 */
[----:B------:R-:W-:-:S04]  /*4490*/  IMAD.WIDE R24, R25, 0x4, R190 ;  /* 0x0000000419187825 */ /* 0x000fc800078e02be */
[C---:B------:R-:W-:Y:S01]  /*44a0*/  IMAD.X R45, R193.reuse, 0x1, R229, P1 ;  /* 0x00000001c12d7824 */ /* 0x040fe200008e06e5 */
[C---:B------:R-:W-:Y:S01]  /*44b0*/  IADD3 R46, P1, R192.reuse, R227, RZ ;  /* 0x000000e3c02e7210 */ /* 0x040fe20007f3e0ff */
[----:B------:R2:W3:Y:S04]  /*44c0*/  LDG.E R24, desc[UR42][R24.64] ;  /* 0x0000002a18187981 */ /* 0x0004e8000c1e1900 */
[----:B------:R-:W-:Y:S01]  /*44d0*/  IMAD.X R47, R193, 0x1, R201, P1 ;  /* 0x00000001c12f7824 */ /* 0x000fe200008e06c9 */
[----:B------:R-:W-:-:S05]  /*44e0*/  IADD3 R50, P1, R192, R205, RZ ;  /* 0x000000cdc0327210 */ /* 0x000fca0007f3e0ff */
[----:B------:R-:W-:Y:S01]  /*44f0*/  IMAD.X R51, R193, 0x1, R199, P1 ;  /* 0x00000001c1337824 */ /* 0x000fe200008e06c7 */
[----:B--2---:R-:W2:Y:S01]  /*4500*/  LDS R25, [R26+0x20] ;  /* 0x000020001a197984 */ /* 0x004ea20000000800 */
[----:B------:R-:W-:-:S04]  /*4510*/  USHF.R.U32.HI UR20, URZ, 0x4, UR38 ;  /* 0x000000043f147899 */ /* 0x000fc80008011626 */
[----:B------:R-:W-:-:S04]  /*4520*/  USGXT.U32 UR20, UR20, 0xe ;  /* 0x0000000e1414789a */ /* 0x000fc80008000000 */
[----:B------:R-:W-:Y:S02]  /*4530*/  ULOP3.LUT UR24, UR20, 0x2000000, URZ, 0xfc, !UPT ;  /* 0x0200000014187892 */ /* 0x000fe4000f8efc3f */
[----:B------:R-:W-:-:S04]  /*4540*/  UIADD3 UR20, UR38, 0x800, URZ ;  /* 0x0000080026147890 */ /* 0x000fc8000fffe03f */
[----:B------:R-:W-:-:S04]  /*4550*/  USHF.R.U32.HI UR20, URZ, 0x4, UR20 ;  /* 0x000000043f147899 */ /* 0x000fc80008011614 */
[----:B------:R-:W-:-:S04]  /*4560*/  USGXT.U32 UR20, UR20, 0xe ;  /* 0x0000000e1414789a */ /* 0x000fc80008000000 */
[----:B------:R-:W-:Y:S01]  /*4570*/  ULOP3.LUT UR28, UR20, 0x2000000, URZ, 0xfc, !UPT ;  /* 0x02000000141c7892 */ /* 0x000fe2000f8efc3f */
[----:B------:R-:W-:Y:S01]  /*4580*/  BAR.SYNC.DEFER_BLOCKING 0x0 ;  /* 0x0000000000007b1d */ /* 0x000fe20000010000 */
[----:B---3--:R-:W-:-:S05]  /*4590*/  FMUL R29, R24, 1.4426950216293334961 ;  /* 0x3fb8aa3b181d7820 */ /* 0x008fca0000400000 */
[----:B------:R-:W-:-:S13]  /*45a0*/  FSETP.GEU.AND P1, PT, R29, -126, PT ;  /* 0xc2fc00001d00780b */ /* 0x000fda0003f2e000 */
[----:B------:R-:W-:-:S04]  /*45b0*/  @!P1 FMUL R29, R29, 0.5 ;  /* 0x3f0000001d1d9820 */ /* 0x000fc80000400000 */
[----:B------:R-:W3:Y:S01]  /*45c0*/  MUFU.EX2 R226, R29 ;  /* 0x0000001d00e27308 */ /* 0x000ee20000000800 */
[----:B-1----:R-:W-:-:S04]  /*45d0*/  FADD R27, R24, -R27 ;  /* 0x8000001b181b7221 */ /* 0x002fc80000000000 */
[----:B------:R-:W-:Y:S01]  /*45e0*/  FMUL R27, R27, 1.4426950216293334961 ;  /* 0x3fb8aa3b1b1b7820 */ /* 0x000fe20000400000 */
[----:B---3--:R-:W-:-:S04]  /*45f0*/  @!P1 FMUL R226, R226, R226 ;  /* 0x000000e2e2e29220 */ /* 0x008fc80000400000 */
[----:B------:R-:W-:-:S13]  /*4600*/  FSETP.GEU.AND P1, PT, R27, -126, PT ;  /* 0xc2fc00001b00780b */ /* 0x000fda0003f2e000 */
[----:B------:R-:W-:-:S04]  /*4610*/  @!P1 FMUL R27, R27, 0.5 ;  /* 0x3f0000001b1b9820 */ /* 0x000fc80000400000 */
[----:B------:R-:W1:Y:S01]  /*4620*/  MUFU.EX2 R28, R27 ;  /* 0x0000001b001c7308 */ /* 0x000e620000000800 */
[----:B--2---:R-:W-:-:S04]  /*4630*/  FADD R25, R24, -R25 ;  /* 0x8000001918197221 */ /* 0x004fc80000000000 */
[----:B------:R-:W-:Y:S01]  /*4640*/  FMUL R29, R25, 1.4426950216293334961 ;  /* 0x3fb8aa3b191d7820 */ /* 0x000fe20000400000 */
[----:B-1----:R-:W-:-:S04]  /*4650*/  @!P1 FMUL R28, R28, R28 ;  /* 0x0000001c1c1c9220 */ /* 0x002fc80000400000 */
[----:B------:R-:W-:-:S13]  /*4660*/  FSETP.GEU.AND P1, PT, R29, -126, PT ;  /* 0xc2fc00001d00780b */ /* 0x000fda0003f2e000 */
[----:B------:R-:W-:-:S04]  /*4670*/  @!P1 FMUL R29, R29, 0.5 ;  /* 0x3f0000001d1d9820 */ /* 0x000fc80000400000 */
[----:B------:R-:W1:Y:S01]  /*4680*/  MUFU.EX2 R24, R29 ;  /* 0x0000001d00187308 */ /* 0x000e620000000800 */
[----:B------:R-:W-:Y:S02]  /*4690*/  IMAD.IADD R25, R2, 0x1, R185 ;  /* 0x0000000102197824 */ /* 0x000fe400078e02b9 */
[----:B-1----:R-:W-:-:S03]  /*46a0*/  @!P1 FMUL R24, R24, R24 ;  /* 0x0000001818189220 */ /* 0x002fc60000400000 */
[C---:B------:R-:W-:Y:S01]  /*46b0*/  ISETP.GE.AND P1, PT, R25.reuse, R200, PT ;  /* 0x000000c81900720c */ /* 0x040fe20003f26270 */
[----:B------:R-:W-:-:S03]  /*46c0*/  VIADD R25, R25, 0x8 ;  /* 0x0000000819197836 */ /* 0x000fc60000000000 */
[----:B------:R-:W-:Y:S02]  /*46d0*/  FSEL R28, R28, RZ, !P1 ;  /* 0x000000ff1c1c7208 */ /* 0x000fe40004800000 */
[----:B------:R-:W-:-:S04]  /*46e0*/  ISETP.GE.AND P1, PT, R25, R200, PT ;  /* 0x000000c81900720c */ /* 0x000fc80003f26270 */
[----:B------:R-:W-:Y:S01]  /*46f0*/  FSEL R24, R24, RZ, !P1 ;  /* 0x000000ff18187208 */ /* 0x000fe20004800000 */
[-C--:B------:R-:W-:Y:S01]  /*4700*/  FMUL R208, R208, R28.reuse ;  /* 0x0000001cd0d07220 */ /* 0x080fe20000400000 */
[-C--:B------:R-:W-:Y:S01]  /*4710*/  FMUL R133, R133, R28.reuse ;  /* 0x0000001c85857220 */ /* 0x080fe20000400000 */
[-C--:B------:R-:W-:Y:S01]  /*4720*/  FMUL R26, R210, R28.reuse ;  /* 0x0000001cd21a7220 */ /* 0x080fe20000400000 */
[----:B------:R-:W-:Y:S01]  /*4730*/  FMUL R137, R137, R28 ;  /* 0x0000001c89897220 */ /* 0x000fe20000400000 */
[-C--:B------:R-:W-:Y:S01]  /*4740*/  FMUL R25, R209, R24.reuse ;  /* 0x00000018d1197220 */ /* 0x080fe20000400000 */
[-C--:B------:R-:W-:Y:S01]  /*4750*/  FMUL R132, R132, R24.reuse ;  /* 0x0000001884847220 */ /* 0x080fe20000400000 */
[-C--:B------:R-:W-:Y:S01]  /*4760*/  FMUL R27, R207, R24.reuse ;  /* 0x00000018cf1b7220 */ /* 0x080fe20000400000 */
[----:B------:R-:W-:Y:S01]  /*4770*/  FMUL R220, R220, R24 ;  /* 0x00000018dcdc7220 */ /* 0x000fe20000400000 */
[-C--:B------:R-:W-:Y:S01]  /*4780*/  FMUL R214, R214, R28.reuse ;  /* 0x0000001cd6d67220 */ /* 0x080fe20000400000 */
[-C--:B------:R-:W-:Y:S01]  /*4790*/  FMUL R139, R139, R28.reuse ;  /* 0x0000001c8b8b7220 */ /* 0x080fe20000400000 */
        /* <DEDUP_REMOVED lines=19> */
[-C--:B------:R-:W-:Y:S01]  /*48d0*/  FMUL R143, R143, R24.reuse ;  /* 0x000000188f8f7220 */ /* 0x080fe20000400000 */
[-C--:B------:R-:W-:Y:S01]  /*48e0*/  FMUL R54, R54, R24.reuse ;  /* 0x0000001836367220 */ /* 0x080fe20000400000 */
[----:B------:R-:W-:Y:S01]  /*48f0*/  FMUL R55, R55, R24 ;  /* 0x0000001837377220 */ /* 0x000fe20000400000 */
[----:B------:R-:W-:-:S02]  /*4900*/  F2FP.BF16.F32.PACK_AB R24, R133, R208 ;  /* 0x000000d08518723e */ /* 0x000fc400000010ff */
[----:B------:R-:W-:Y:S02]  /*4910*/  F2FP.BF16.F32.PACK_AB R26, R137, R26 ;  /* 0x0000001a891a723e */ /* 0x000fe400000010ff */
[----:B------:R-:W-:Y:S02]  /*4920*/  F2FP.BF16.F32.PACK_AB R25, R132, R25 ;  /* 0x000000198419723e */ /* 0x000fe400000010ff */
[----:B------:R-:W-:Y:S02]  /*4930*/  F2FP.BF16.F32.PACK_AB R27, R220, R27 ;  /* 0x0000001bdc1b723e */ /* 0x000fe400000010ff */
[----:B------:R-:W-:Y:S02]  /*4940*/  F2FP.BF16.F32.PACK_AB R28, R139, R214 ;  /* 0x000000d68b1c723e */ /* 0x000fe400000010ff */
[----:B------:R-:W-:Y:S02]  /*4950*/  F2FP.BF16.F32.PACK_AB R30, R221, R30 ;  /* 0x0000001edd1e723e */ /* 0x000fe400000010ff */
        /* <DEDUP_REMOVED lines=9> */
[----:B------:R-:W-:Y:S01]  /*49f0*/  F2FP.BF16.F32.PACK_AB R39, R55, R54 ;  /* 0x000000363727723e */ /* 0x000fe200000010ff */
[----:B------:R1:W-:Y:S04]  /*4a00*/  STSM.16.M88.4 [R153+-0x2400], R24 ;  /* 0xffdc001899007844 */ /* 0x0003e80000000200 */
[----:B------:R-:W-:Y:S04]  /*4a10*/  STSM.16.M88.4 [R154+-0x2400], R28 ;  /* 0xffdc001c9a007844 */ /* 0x000fe80000000200 */
[----:B------:R-:W-:Y:S04]  /*4a20*/  STSM.16.M88.4 [R155+-0x2400], R32 ;  /* 0xffdc00209b007844 */ /* 0x000fe80000000200 */
[----:B------:R2:W-:Y:S01]  /*4a30*/  STSM.16.M88.4 [R156+-0x2400], R36 ;  /* 0xffdc00249c007844 */ /* 0x0005e20000000200 */
[----:B------:R-:W-:Y:S01]  /*4a40*/  @!PT LDS RZ, [RZ] ;  /* 0x00000000fffff984 */ /* 0x000fe20000000800 */
[----:B------:R-:W-:Y:S01]  /*4a50*/  @!PT LDS RZ, [RZ] ;  /* 0x00000000fffff984 */ /* 0x000fe20000000800 */
[----:B------:R-:W-:Y:S01]  /*4a60*/  @!PT LDS RZ, [RZ] ;  /* 0x00000000fffff984 */ /* 0x000fe20000000800 */
[----:B------:R-:W-:Y:S01]  /*4a70*/  @!PT LDS RZ, [RZ] ;  /* 0x00000000fffff984 */ /* 0x000fe20000000800 */
[----:B------:R3:W-:Y:S06]  /*4a80*/  MEMBAR.ALL.CTA ;  /* 0x0000000000007992 */ /* 0x0007ec0000008000 */
[----:B---3--:R-:W3:Y:S01]  /*4a90*/  FENCE.VIEW.ASYNC.S ;  /* 0x00000000000073c6 */ /* 0x008ee20000000000 */
[-C--:B------:R-:W-:Y:S01]  /*4aa0*/  FMUL R88, R88, R226.reuse ;  /* 0x000000e258587220 */ /* 0x080fe20000400000 */
        /* <DEDUP_REMOVED lines=31> */
[----:B---3--:R-:W-:Y:S06]  /*4ca0*/  BAR.SYNC.DEFER_BLOCKING 0x0 ;  /* 0x0000000000007b1d */ /* 0x008fec0000010000 */
[----:B------:R-:W-:-:S06]  /*4cb0*/  WARPGROUP.ARRIVE ;  /* 0x00000000000079c5 */ /* 0x000fcc0000000000 */
[----:B------:R-:W-:Y:S01]  /*4cc0*/  HGMMA.64x64x16.F32.BF16 R88, gdesc[UR24].tnspA.tnspB, R88 ;  /* 0x60e00000185879f0 */ /* 0x000fe20008701858 */
[----:B------:R-:W-:-:S04]  /*4cd0*/  UIADD3 UR20, UR38, 0x1000, URZ ;  /* 0x0000100026147890 */ /* 0x000fc8000fffe03f */
[----:B------:R-:W-:-:S04]  /*4ce0*/  USHF.R.U32.HI UR20, URZ, 0x4, UR20 ;  /* 0x000000043f147899 */ /* 0x000fc80008011614 */
[----:B------:R-:W-:Y:S01]  /*4cf0*/  USGXT.U32 UR20, UR20, 0xe ;  /* 0x0000000e1414789a */ /* 0x000fe20008000000 */
[----:B------:R-:W-:Y:S03]  /*4d00*/  HGMMA.64x64x16.F32.BF16 R88, gdesc[UR28].tnspA.tnspB, R88 ;  /* 0x60e000001c5879f0 */ /* 0x000fe60008701858 */
[----:B------:R-:W-:Y:S02]  /*4d10*/  ULOP3.LUT UR32, UR20, 0x2000000, URZ, 0xfc, !UPT ;  /* 0x0200000014207892 */ /* 0x000fe4000f8efc3f */
[----:B------:R-:W-:-:S04]  /*4d20*/  UIADD3 UR20, UR38, 0x1800, URZ ;  /* 0x0000180026147890 */ /* 0x000fc8000fffe03f */
[----:B------:R-:W-:-:S04]  /*4d30*/  USHF.R.U32.HI UR20, URZ, 0x4, UR20 ;  /* 0x000000043f147899 */ /* 0x000fc80008011614 */
[----:B------:R-:W-:Y:S01]  /*4d40*/  USGXT.U32 UR20, UR20, 0xe ;  /* 0x0000000e1414789a */ /* 0x000fe20008000000 */
[----:B------:R-:W-:Y:S03]  /*4d50*/  HGMMA.64x64x16.F32.BF16 R88, gdesc[UR32].tnspA.tnspB, R88 ;  /* 0x60e00000205879f0 */ /* 0x000fe60008701858 */
[----:B------:R-:W-:-:S09]  /*4d60*/  ULOP3.LUT UR20, UR20, 0x2000000, URZ, 0xfc, !UPT ;  /* 0x0200000014147892 */ /* 0x000fd2000f8efc3f */
[----:B------:R-:W-:Y:S01]  /*4d70*/  HGMMA.64x64x16.F32.BF16 R88, gdesc[UR20].tnspA.tnspB, R88, gsb0 ;  /* 0x60e00000145879f0 */ /* 0x000fe20008001858 */
[----:B------:R-:W-:-:S04]  /*4d80*/  UIADD3 UR20, UR38, 0x8000, URZ ;  /* 0x0000800026147890 */ /* 0x000fc8000fffe03f */
[----:B------:R-:W-:Y:S01]  /*4d90*/  USHF.R.U32.HI UR20, URZ, 0x4, UR20 ;  /* 0x000000043f147899 */ /* 0x000fe20008011614 */
[-C--:B------:R-:W-:Y:S01]  /*4da0*/  FMUL R56, R56, R226.reuse ;  /* 0x000000e238387220 */ /* 0x080fe20000400000 */
[-C--:B------:R-:W-:Y:S01]  /*4db0*/  FMUL R57, R57, R226.reuse ;  /* 0x000000e239397220 */ /* 0x080fe20000400000 */
[-C--:B------:R-:W-:Y:S01]  /*4dc0*/  FMUL R58, R58, R226.reuse ;  /* 0x000000e23a3a7220 */ /* 0x080fe20000400000 */
[----:B------:R-:W-:Y:S01]  /*4dd0*/  USGXT.U32 UR20, UR20, 0xe ;  /* 0x0000000e1414789a */ /* 0x000fe20008000000 */
        /* <DEDUP_REMOVED lines=29> */
[----:B------:R-:W-:Y:S01]  /*4fb0*/  ULOP3.LUT UR24, UR20, 0x2000000, URZ, 0xfc, !UPT ;  /* 0x0200000014187892 */ /* 0x000fe2000f8efc3f */
[----:B------:R-:W-:Y:S01]  /*4fc0*/  UMOV UR25, 0x40000040 ;  /* 0x4000004000197882 */ /* 0x000fe20000000000 */
[----:B------:R-:W-:-:S02]  /*4fd0*/  WARPGROUP.DEPBAR.LE gsb0, 0x0 ;  /* 0x00008000000079c5 */ /* 0x000fc40000010000 */
[----:B------:R-:W-:Y:S01]  /*4fe0*/  @!PT LDS RZ, [RZ] ;  /* 0x00000000fffff984 */ /* 0x000fe20000000800 */
[----:B------:R-:W-:Y:S01]  /*4ff0*/  @!PT LDS RZ, [RZ] ;  /* 0x00000000fffff984 */ /* 0x000fe20000000800 */
[----:B------:R-:W-:Y:S01]  /*5000*/  @!PT LDS RZ, [RZ] ;  /* 0x00000000fffff984 */ /* 0x000fe20000000800 */
[----:B------:R-:W-:Y:S01]  /*5010*/  @!PT LDS RZ, [RZ] ;  /* 0x00000000fffff984 */ /* 0x000fe20000000800 */
[----:B------:R3:W-:Y:S06]  /*5020*/  MEMBAR.ALL.CTA ;  /* 0x0000000000007992 */ /* 0x0007ec0000008000 */
[----:B---3--:R-:W3:Y:S02]  /*5030*/  FENCE.VIEW.ASYNC.S ;  /* 0x00000000000073c6 */ /* 0x008ee40000000000 */
[----:B---3--:R-:W-:-:S06]  /*5040*/  WARPGROUP.ARRIVE ;  /* 0x00000000000079c5 */ /* 0x008fcc0000000000 */
[----:B------:R-:W-:Y:S01]  /*5050*/  HGMMA.64x64x16.F32.BF16 R56, gdesc[UR24].tnspA.tnspB, R56 ;  /* 0x60e00000183879f0 */ /* 0x000fe20008701838 */
[----:B------:R-:W-:-:S04]  /*5060*/  UIADD3 UR20, UR38, 0x8800, URZ ;  /* 0x0000880026147890 */ /* 0x000fc8000fffe03f */
[----:B------:R-:W-:-:S04]  /*5070*/  USHF.R.U32.HI UR20, URZ, 0x4, UR20 ;  /* 0x000000043f147899 */ /* 0x000fc80008011614 */
[----:B------:R-:W-:-:S04]  /*5080*/  USGXT.U32 UR20, UR20, 0xe ;  /* 0x0000000e1414789a */ /* 0x000fc80008000000 */
[----:B------:R-:W-:Y:S01]  /*5090*/  ULOP3.LUT UR28, UR20, 0x2000000, URZ, 0xfc, !UPT ;  /* 0x02000000141c7892 */ /* 0x000fe2000f8efc3f */
[----:B------:R-:W-:Y:S01]  /*50a0*/  UMOV UR29, 0x40000040 ;  /* 0x40000040001d7882 */ /* 0x000fe20000000000 */
[----:B------:R-:W-:-:S07]  /*50b0*/  UIADD3 UR20, UR38, 0x9000, URZ ;  /* 0x0000900026147890 */ /* 0x000fce000fffe03f */
[----:B------:R-:W-:Y:S01]  /*50c0*/  HGMMA.64x64x16.F32.BF16 R56, gdesc[UR28].tnspA.tnspB, R56 ;  /* 0x60e000001c3879f0 */ /* 0x000fe20008701838 */
[----:B------:R-:W-:-:S04]  /*50d0*/  USHF.R.U32.HI UR20, URZ, 0x4, UR20 ;  /* 0x000000043f147899 */ /* 0x000fc80008011614 */
[----:B------:R-:W-:-:S04]  /*50e0*/  USGXT.U32 UR20, UR20, 0xe ;  /* 0x0000000e1414789a */ /* 0x000fc80008000000 */
[----:B------:R-:W-:Y:S01]  /*50f0*/  ULOP3.LUT UR32, UR20, 0x2000000, URZ, 0xfc, !UPT ;  /* 0x0200000014207892 */ /* 0x000fe2000f8efc3f */
[----:B------:R-:W-:Y:S01]  /*5100*/  UMOV UR33, 0x40000040 ;  /* 0x4000004000217882 */ /* 0x000fe20000000000 */
[----:B------:R-:W-:-:S04]  /*5110*/  UIADD3 UR38, UR38, 0x9800, URZ ;  /* 0x0000980026267890 */ /* 0x000fc8000fffe03f */
[----:B------:R-:W-:-:S03]  /*5120*/  USHF.R.U32.HI UR20, URZ, 0x4, UR38 ;  /* 0x000000043f147899 */ /* 0x000fc60008011626 */
[----:B------:R-:W-:Y:S01]  /*5130*/  HGMMA.64x64x16.F32.BF16 R56, gdesc[UR32].tnspA.tnspB, R56 ;  /* 0x60e00000203879f0 */ /* 0x000fe20008701838 */
[----:B------:R-:W-:-:S04]  /*5140*/  USGXT.U32 UR20, UR20, 0xe ;  /* 0x0000000e1414789a */ /* 0x000fc80008000000 */
[----:B------:R-:W-:Y:S01]  /*5150*/  ULOP3.LUT UR20, UR20, 0x2000000, URZ, 0xfc, !UPT ;  /* 0x0200000014147892 */ /* 0x000fe2000f8efc3f */
[----:B------:R-:W-:Y:S01]  /*5160*/  UMOV UR21, 0x40000040 ;  /* 0x4000004000157882 */ /* 0x000fe20000000000 */
[----:B------:R-:W-:Y:S02]  /*5170*/  ISETP.NE.AND P2, PT, R184, RZ, PT ;  /* 0x000000ffb800720c */ /* 0x000fe40003f45270 */
[----:B------:R-:W-:Y:S02]  /*5180*/  ISETP.LT.U32.AND P4, PT, R245, R200, PT ;  /* 0x000000c8f500720c */ /* 0x000fe40003f81070 */
[----:B------:R-:W-:Y:S02]  /*5190*/  P2R R54, PR, RZ, 0x4 ;  /* 0x00000004ff367803 */ /* 0x000fe40000000000 */
[----:B------:R-:W-:Y:S01]  /*51a0*/  ISETP.GT.AND P2, PT, R147, -0x1, PT ;  /* 0xffffffff9300780c */ /* 0x000fe20003f44270 */
[----:B-1----:R-:W-:Y:S01]  /*51b0*/  IMAD.U32 R24, RZ, RZ, UR4 ;  /* 0x00000004ff187e24 */ /* 0x002fe2000f8e00ff */
[----:B------:R-:W-:-:S02]  /*51c0*/  ISETP.NE.AND P1, PT, R180, RZ, PT ;  /* 0x000000ffb400720c */ /* 0x000fc40003f25270 */
[----:B------:R-:W-:Y:S02]  /*51d0*/  ISETP.LT.AND.EX P5, PT, R146, R129, P2, P4 ;  /* 0x000000819200720c */ /* 0x000fe400017a1340 */
[-C--:B------:R-:W-:Y:S02]  /*51e0*/  ISETP.LT.U32.AND P3, PT, R249, R200.reuse, PT ;  /* 0x000000c8f900720c */ /* 0x080fe40003f61070 */
[----:B------:R-:W-:Y:S02]  /*51f0*/  P2R R184, PR, RZ, 0x2 ;  /* 0x00000002ffb87803 */ /* 0x000fe40000000000 */
[----:B------:R-:W-:Y:S02]  /*5200*/  ISETP.GE.AND.EX P6, PT, R24, R149, PT, P6 ;  /* 0x000000951800720c */ /* 0x000fe40003fc6360 */
[-C--:B------:R-:W-:Y:S02]  /*5210*/  ISETP.LT.U32.AND P1, PT, R243, R200.reuse, PT ;  /* 0x000000c8f300720c */ /* 0x080fe40003f21070 */
[----:B------:R-:W-:-:S02]  /*5220*/  ISETP.LT.U32.AND P4, PT, R241, R200, PT ;  /* 0x000000c8f100720c */ /* 0x000fc40003f81070 */
[----:B------:R-:W-:Y:S01]  /*5230*/  P2R R24, PR, RZ, 0x20 ;  /* 0x00000020ff187803 */ /* 0x000fe20000000000 */
[----:B------:R-:W-:Y:S01]  /*5240*/  HGMMA.64x64x16.F32.BF16 R56, gdesc[UR20].tnspA.tnspB, R56, gsb0 ;  /* 0x60e00000143879f0 */ /* 0x000fe20008001838 */
[CC--:B------:R-:W-:Y:S02]  /*5250*/  ISETP.LT.AND.EX P3, PT, R146.reuse, R129.reuse, P2, P3 ;  /* 0x000000819200720c */ /* 0x0c0fe40001761330 */
[CC--:B------:R-:W-:Y:S02]  /*5260*/  ISETP.LT.AND.EX P1, PT, R146.reuse, R129.reuse, P2, P1 ;  /* 0x000000819200720c */ /* 0x0c0fe40001721310 */
[----:B------:R-:W-:Y:S02]  /*5270*/  ISETP.LT.AND.EX P5, PT, R146, R129, P2, P4 ;  /* 0x000000819200720c */ /* 0x000fe400017a1340 */
[----:B--2---:R-:W-:Y:S02]  /*5280*/  P2R R37, PR, RZ, 0x4 ;  /* 0x00000004ff257803 */ /* 0x004fe40000000000 */
[----:B------:R-:W-:-:S02]  /*5290*/  ISETP.NE.AND P2, PT, R24, RZ, PT ;  /* 0x000000ff1800720c */ /* 0x000fc40003f45270 */
[----:B------:R-:W-:Y:S02]  /*52a0*/  SEL R24, RZ, 0x10, !P3 ;  /* 0x00000010ff187807 */ /* 0x000fe40005800000 */
[----:B------:R-:W-:Y:S01]  /*52b0*/  PLOP3.LUT P3, PT, P0, P3, PT, 0x80, 0x0 ;  /* 0x000000000000781c */ /* 0x000fe20000767070 */
[----:B------:R-:W-:Y:S01]  /*52c0*/  UIADD3 UR11, UR11, 0x1, URZ ;  /* 0x000000010b0b7890 */ /* 0x000fe2000fffe03f */
[----:B------:R-:W-:Y:S02]  /*52d0*/  SEL R26, RZ, 0x10, !P1 ;  /* 0x00000010ff1a7807 */ /* 0x000fe40004800000 */
[----:B------:R-:W-:Y:S01]  /*52e0*/  P2R R180, PR, RZ, 0x8 ;  /* 0x00000008ffb47803 */ /* 0x000fe20000000000 */
[----:B------:R-:W-:Y:S01]  /*52f0*/  UISETP.GT.AND UP0, UPT, UR11, 0x3, UPT ;  /* 0x000000030b00788c */ /* 0x000fe2000bf04270 */
[----:B------:R-:W-:Y:S02]  /*5300*/  P2R R34, PR, RZ, 0x1 ;  /* 0x00000001ff227803 */ /* 0x000fe40000000000 */
[----:B------:R-:W-:-:S02]  /*5310*/  SEL R28, RZ, 0x10, !P2 ;  /* 0x00000010ff1c7807 */ /* 0x000fc40005000000 */
[----:B------:R-:W-:Y:S02]  /*5320*/  ISETP.NE.AND P0, PT, R180, RZ, PT ;  /* 0x000000ffb400720c */ /* 0x000fe40003f05270 */
[----:B------:R-:W-:Y:S02]  /*5330*/  SEL R30, RZ, 0x10, !P5 ;  /* 0x00000010ff1e7807 */ /* 0x000fe40006800000 */
[----:B------:R-:W-:Y:S01]  /*5340*/  SEL R35, R24, RZ, !P6 ;  /* 0x000000ff18237207 */ /* 0x000fe20007000000 */
[----:B------:R-:W-:Y:S01]  /*5350*/  USEL UR11, UR11, URZ, !UP0 ;  /* 0x0000003f0b0b7287 */ /* 0x000fe2000c000000 */
[----:B------:R-:W-:Y:S02]  /*5360*/  SEL R26, R26, RZ, !P6 ;  /* 0x000000ff1a1a7207 */ /* 0x000fe40007000000 */
[----:B------:R-:W-:Y:S02]  /*5370*/  SEL R28, R28, RZ, !P6 ;  /* 0x000000ff1c1c7207 */ /* 0x000fe40007000000 */
[----:B------:R-:W-:-:S02]  /*5380*/  P2R R32, PR, RZ, 0x1 ;  /* 0x00000001ff207803 */ /* 0x000fc40000000000 */
[----:B------:R-:W-:Y:S02]  /*5390*/  SEL R30, R30, RZ, !P6 ;  /* 0x000000ff1e1e7207 */ /* 0x000fe40007000000 */
[----:B------:R-:W-:Y:S02]  /*53a0*/  P2R R39, PR, RZ, 0x20 ;  /* 0x00000020ff277803 */ /* 0x000fe40000000000 */
[----:B------:R-:W-:Y:S01]  /*53b0*/  ISETP.NE.U32.AND P0, PT, R35, RZ, PT ;  /* 0x000000ff2300720c */ /* 0x000fe20003f05070 */
[----:B------:R-:W-:Y:S01]  /*53c0*/  ULEA UR20, UR11, UR40, 0xd ;  /* 0x000000280b147291 */ /* 0x000fe2000f8e683f */
[----:B------:R-:W-:Y:S02]  /*53d0*/  ISETP.NE.U32.AND P5, PT, R26, RZ, PT ;  /* 0x000000ff1a00720c */ /* 0x000fe40003fa5070 */
[----:B------:R-:W-:Y:S02]  /*53e0*/  ISETP.NE.U32.AND P4, PT, R28, RZ, PT ;  /* 0x000000ff1c00720c */ /* 0x000fe40003f85070 */
[----:B------:R-:W-:-:S02]  /*53f0*/  ISETP.NE.U32.AND P3, PT, R30, RZ, PT ;  /* 0x000000ff1e00720c */ /* 0x000fc40003f65070 */
[----:B------:R-:W-:Y:S02]  /*5400*/  LEA R25, R163, UR20, 0x1 ;  /* 0x00000014a3197c11 */ /* 0x000fe4000f8e08ff */
[----:B------:R-:W-:Y:S02]  /*5410*/  LEA R27, R162, UR20, 0x1 ;  /* 0x00000014a21b7c11 */ /* 0x000fe4000f8e08ff */
[----:B------:R-:W-:Y:S02]  /*5420*/  LEA R29, R161, UR20, 0x1 ;  /* 0x00000014a11d7c11 */ /* 0x000fe4000f8e08ff */
[----:B------:R-:W-:Y:S01]  /*5430*/  LEA R31, R160, UR20, 0x1 ;  /* 0x00000014a01f7c11 */ /* 0x000fe2000f8e08ff */
[----:B------:R-:W-:-:S04]  /*5440*/  UIADD3 UR15, UR15, 0x1, URZ ;  /* 0x000000010f0f7890 */ /* 0x000fc8000fffe03f */
[----:B------:R-:W-:Y:S01]  /*5450*/  UISETP.GT.AND UP1, UPT, UR15, 0x2, UPT ;  /* 0x000000020f00788c */ /* 0x000fe2000bf24270 */
[----:B------:R-:W-:Y:S02]  /*5460*/  WARPGROUP.DEPBAR.LE gsb0, 0x0 ;  /* 0x00008000000079c5 */ /* 0x000fe40000010000 */
[----:B------:R-:W-:Y:S04]  /*5470*/  LDGSTS.E.BYPASS.128 [R25], desc[UR42][R52.64], P0 ;  /* 0x0000000034197fae */ /* 0x000fe80008101c6a */
[----:B------:R-:W-:Y:S04]  /*5480*/  LDGSTS.E.BYPASS.128 [R27], desc[UR42][R44.64], P5 ;  /* 0x000000002c1b7fae */ /* 0x000fe8000a901c6a */
[----:B------:R-:W-:Y:S04]  /*5490*/  LDGSTS.E.BYPASS.128 [R29], desc[UR42][R46.64], P4 ;  /* 0x000000002e1d7fae */ /* 0x000fe8000a101c6a */
[----:B------:R-:W-:Y:S04]  /*54a0*/  LDGSTS.E.BYPASS.128 [R31], desc[UR42][R50.64], P3 ;  /* 0x00000000321f7fae */ /* 0x000fe80009901c6a */
[----:B------:R-:W0:Y:S04]  /*54b0*/  LDGDEPBAR ;  /* 0x00000000000079af */ /* 0x000e280000000000 */
[----:B------:R1:W-:Y:S01]  /*54c0*/  LDGSTS.E.BYPASS.128 [R25+0x8000], desc[UR42][R52.64+0x80], P0 ;  /* 0x0800008034197fae */ /* 0x0003e20008101c6a */
[----:B------:R-:W-:Y:S01]  /*54d0*/  ISETP.NE.AND P0, PT, R32, RZ, PT ;  /* 0x000000ff2000720c */ /* 0x000fe20003f05270 */
[----:B------:R-:W-:-:S02]  /*54e0*/  USEL UR15, UR15, URZ, !UP1 ;  /* 0x0000003f0f0f7287 */ /* 0x000fc4000c800000 */
[----:B------:R2:W-:Y:S01]  /*54f0*/  LDGSTS.E.BYPASS.128 [R27+0x8000], desc[UR42][R44.64+0x80], P5 ;  /* 0x080000802c1b7fae */ /* 0x0005e2000a901c6a */
[----:B------:R-:W-:Y:S01]  /*5500*/  SEL R24, RZ, 0x10, !P0 ;  /* 0x00000010ff187807 */ /* 0x000fe20004000000 */
[----:B------:R-:W-:Y:S02]  /*5510*/  ULEA UR36, UR15, UR36, 0xd ;  /* 0x000000240f247291 */ /* 0x000fe4000f8e683f */
[----:B------:R-:W-:Y:S01]  /*5520*/  LDGSTS.E.BYPASS.128 [R29+0x8000], desc[UR42][R46.64+0x80], P4 ;  /* 0x080000802e1d7fae */ /* 0x000fe2000a101c6a */
[----:B------:R-:W-:-:S03]  /*5530*/  SEL R24, R24, RZ, !P6 ;  /* 0x000000ff18187207 */ /* 0x000fc60007000000 */
[----:B------:R-:W-:Y:S01]  /*5540*/  LEA R33, R159, UR36, 0x1 ;  /* 0x000000249f217c11 */ /* 0x000fe2000f8e08ff */
[----:B------:R-:W-:Y:S01]  /*5550*/  LDGSTS.E.BYPASS.128 [R31+0x8000], desc[UR42][R50.64+0x80], P3 ;  /* 0x08000080321f7fae */ /* 0x000fe20009901c6a */
[----:B------:R-:W-:Y:S01]  /*5560*/  ISETP.NE.U32.AND P0, PT, R24, RZ, PT ;  /* 0x000000ff1800720c */ /* 0x000fe20003f05070 */
[----:B------:R-:W-:Y:S02]  /*5570*/  IMAD.MOV.U32 R36, RZ, RZ, R120 ;  /* 0x000000ffff247224 */ /* 0x000fe400078e0078 */
[----:B------:R-:W0:Y:S01]  /*5580*/  LDGDEPBAR ;  /* 0x00000000000079af */ /* 0x000e220000000000 */
[----:B------:R-:W-:Y:S02]  /*5590*/  IMAD.MOV.U32 R120, RZ, RZ, R16 ;  /* 0x000000ffff787224 */ /* 0x000fe400078e0010 */
[----:B------:R-:W-:Y:S02]  /*55a0*/  IMAD.MOV.U32 R38, RZ, RZ, R23 ;  /* 0x000000ffff267224 */ /* 0x000fe400078e0017 */
[----:B------:R-:W-:-:S05]  /*55b0*/  IMAD.MOV.U32 R23, RZ, RZ, R15 ;  /* 0x000000ffff177224 */ /* 0x000fca00078e000f */
[----:B------:R3:W-:Y:S01]  /*55c0*/  LDGSTS.E.BYPASS.128 [R33], desc[UR42][R42.64], P0 ;  /* 0x000000002a217fae */ /* 0x0007e20008101c6a */
[----:B------:R-:W-:-:S05]  /*55d0*/  IADD3 R16, P0, R224, R131, RZ ;  /* 0x00000083e0107210 */ /* 0x000fca0007f1e0ff */
[----:B------:R-:W-:Y:S01]  /*55e0*/  IMAD.X R15, R130, 0x1, R247, P0 ;  /* 0x00000001820f7824 */ /* 0x000fe200000e06f7 */
[----:B------:R-:W-:-:S04]  /*55f0*/  LEA R24, P0, R16, R196, 0x1 ;  /* 0x000000c410187211 */ /* 0x000fc800078008ff */
[----:B-1----:R-:W-:Y:S02]  /*5600*/  LEA.HI.X R25, R16, R197, R15, 0x1, P0 ;  /* 0x000000c510197211 */ /* 0x002fe400000f0c0f */
[----:B------:R-:W-:-:S04]  /*5610*/  ISETP.NE.AND P0, PT, R183, RZ, PT ;  /* 0x000000ffb700720c */ /* 0x000fc80003f05270 */
[----:B--2---:R-:W-:Y:S02]  /*5620*/  P2R R45, PR, RZ, 0x1 ;  /* 0x00000001ff2d7803 */ /* 0x004fe40000000000 */
[----:B------:R-:W-:-:S04]  /*5630*/  ISETP.NE.AND P0, PT, R179, RZ, PT ;  /* 0x000000ffb300720c */ /* 0x000fc80003f05270 */
[----:B------:R-:W-:Y:S02]  /*5640*/  P2R R183, PR, RZ, 0x1 ;  /* 0x00000001ffb77803 */ /* 0x000fe40000000000 */
[----:B------:R-:W-:-:S04]  /*5650*/  ISETP.NE.AND P0, PT, R34, RZ, PT ;  /* 0x000000ff2200720c */ /* 0x000fc80003f05270 */
[----:B------:R-:W-:-:S04]  /*5660*/  PLOP3.LUT P1, PT, P0, P1, PT, 0x80, 0x0 ;  /* 0x000000000000781c */ /* 0x000fc80000723070 */
[----:B------:R-:W-:-:S04]  /*5670*/  SEL R26, RZ, 0x10, !P1 ;  /* 0x00000010ff1a7807 */ /* 0x000fc80004800000 */
[----:B------:R-:W-:Y:S02]  /*5680*/  SEL R26, R26, RZ, !P6 ;  /* 0x000000ff1a1a7207 */ /* 0x000fe40007000000 */
[----:B------:R-:W-:Y:S02]  /*5690*/  P2R R179, PR, RZ, 0x2 ;  /* 0x00000002ffb37803 */ /* 0x000fe40000000000 */
[----:B------:R-:W-:Y:S01]  /*56a0*/  ISETP.NE.U32.AND P1, PT, R26, RZ, PT ;  /* 0x000000ff1a00720c */ /* 0x000fe20003f25070 */
[----:B------:R-:W-:Y:S02]  /*56b0*/  IMAD.MOV.U32 R34, RZ, RZ, R22 ;  /* 0x000000ffff227224 */ /* 0x000fe400078e0016 */
[----:B------:R-:W-:Y:S02]  /*56c0*/  IMAD.MOV.U32 R22, RZ, RZ, R14 ;  /* 0x000000ffff167224 */ /* 0x000fe400078e000e */
[----:B---3--:R-:W-:Y:S02]  /*56d0*/  IMAD.MOV.U32 R42, RZ, RZ, R21 ;  /* 0x000000ffff2a7224 */ /* 0x008fe400078e0015 */
[----:B------:R-:W-:-:S06]  /*56e0*/  IMAD.MOV.U32 R21, RZ, RZ, R13 ;  /* 0x000000ffff157224 */ /* 0x000fcc00078e000d */
[----:B------:R1:W-:Y:S01]  /*56f0*/  LDGSTS.E.BYPASS.128 [R33+0x800], desc[UR42][R24.64], P1 ;  /* 0x0080000018217fae */ /* 0x0003e20008901c6a */
[----:B------:R-:W-:-:S05]  /*5700*/  IADD3 R14, P1, R222, R131, RZ ;  /* 0x00000083de0e7210 */ /* 0x000fca0007f3e0ff */
[----:B------:R-:W-:Y:S01]  /*5710*/  IMAD.X R13, R130, 0x1, R239, P1 ;  /* 0x00000001820d7824 */ /* 0x000fe200008e06ef */
[----:B------:R-:W-:-:S04]  /*5720*/  LEA R26, P1, R14, R196, 0x1 ;  /* 0x000000c40e1a7211 */ /* 0x000fc800078208ff */
[----:B------:R-:W-:Y:S02]  /*5730*/  LEA.HI.X R27, R14, R197, R13, 0x1, P1 ;  /* 0x000000c50e1b7211 */ /* 0x000fe400008f0c0d */
[----:B------:R-:W-:-:S04]  /*5740*/  ISETP.NE.AND P1, PT, R182, RZ, PT ;  /* 0x000000ffb600720c */ /* 0x000fc80003f25270 */
[----:B------:R-:W-:Y:S02]  /*5750*/  P2R R46, PR, RZ, 0x2 ;  /* 0x00000002ff2e7803 */ /* 0x000fe40000000000 */
[----:B------:R-:W-:-:S04]  /*5760*/  ISETP.NE.AND P1, PT, R178, RZ, PT ;  /* 0x000000ffb200720c */ /* 0x000fc80003f25270 */
[----:B------:R-:W-:Y:S02]  /*5770*/  P2R R182, PR, RZ, 0x2 ;  /* 0x00000002ffb67803 */ /* 0x000fe40000000000 */
[----:B------:R-:W-:-:S04]  /*5780*/  PLOP3.LUT P1, PT, P0, P2, PT, 0x80, 0x0 ;  /* 0x000000000000781c */ /* 0x000fc80000725070 */
[----:B-1----:R-:W-:-:S04]  /*5790*/  SEL R24, RZ, 0x10, !P1 ;  /* 0x00000010ff187807 */ /* 0x002fc80004800000 */
[----:B------:R-:W-:Y:S02]  /*57a0*/  SEL R24, R24, RZ, !P6 ;  /* 0x000000ff18187207 */ /* 0x000fe40007000000 */
[----:B------:R-:W-:Y:S02]  /*57b0*/  P2R R178, PR, RZ, 0x2 ;  /* 0x00000002ffb27803 */ /* 0x000fe40000000000 */
[----:B------:R-:W-:Y:S01]  /*57c0*/  ISETP.NE.U32.AND P1, PT, R24, RZ, PT ;  /* 0x000000ff1800720c */ /* 0x000fe20003f25070 */
[----:B------:R-:W-:Y:S02]  /*57d0*/  IMAD.MOV.U32 R32, RZ, RZ, R20 ;  /* 0x000000ffff207224 */ /* 0x000fe400078e0014 */
[----:B------:R-:W-:Y:S02]  /*57e0*/  IMAD.MOV.U32 R20, RZ, RZ, R12 ;  /* 0x000000ffff147224 */ /* 0x000fe400078e000c */
[----:B------:R-:W-:Y:S02]  /*57f0*/  IMAD.MOV.U32 R44, RZ, RZ, R19 ;  /* 0x000000ffff2c7224 */ /* 0x000fe400078e0013 */
[----:B------:R-:W-:-:S06]  /*5800*/  IMAD.MOV.U32 R19, RZ, RZ, R11 ;  /* 0x000000ffff137224 */ /* 0x000fcc00078e000b */
[----:B------:R1:W-:Y:S01]  /*5810*/  LDGSTS.E.BYPASS.128 [R33+0x1000], desc[UR42][R26.64], P1 ;  /* 0x010000001a217fae */ /* 0x0003e20008901c6a */
[----:B------:R-:W-:-:S05]  /*5820*/  IADD3 R12, P1, R204, R131, RZ ;  /* 0x00000083cc0c7210 */ /* 0x000fca0007f3e0ff */
[----:B------:R-:W-:Y:S01]  /*5830*/  IMAD.X R11, R130, 0x1, R237, P1 ;  /* 0x00000001820b7824 */ /* 0x000fe200008e06ed */
[----:B------:R-:W-:-:S04]  /*5840*/  ISETP.GE.U32.AND P1, PT, R145, R200, PT ;  /* 0x000000c89100720c */ /* 0x000fc80003f26070 */
[----:B------:R-:W-:-:S04]  /*5850*/  ISETP.GE.AND.EX P1, PT, R146, R129, PT, P1 ;  /* 0x000000819200720c */ /* 0x000fc80003f26310 */
[----:B------:R-:W-:Y:S02]  /*5860*/  SEL R28, RZ, 0x4, P1 ;  /* 0x00000004ff1c7807 */ /* 0x000fe40000800000 */
[----:B------:R-:W-:-:S04]  /*5870*/  ISETP.GE.U32.AND P1, PT, R225, R200, PT ;  /* 0x000000c8e100720c */ /* 0x000fc80003f26070 */
[----:B------:R-:W-:-:S04]  /*5880*/  ISETP.GE.AND.EX P1, PT, R146, R129, PT, P1 ;  /* 0x000000819200720c */ /* 0x000fc80003f26310 */
[----:B-1----:R-:W-:Y:S02]  /*5890*/  SEL R27, RZ, 0x4, P1 ;  /* 0x00000004ff1b7807 */ /* 0x002fe40000800000 */
[----:B------:R-:W-:-:S04]  /*58a0*/  LEA R24, P1, R12, R196, 0x1 ;  /* 0x000000c40c187211 */ /* 0x000fc800078208ff */
[----:B------:R-:W-:Y:S02]  /*58b0*/  LEA.HI.X R25, R12, R197, R11, 0x1, P1 ;  /* 0x000000c50c197211 */ /* 0x000fe400008f0c0b */
[----:B------:R-:W-:Y:S02]  /*58c0*/  ISETP.NE.AND P1, PT, R39, RZ, PT ;  /* 0x000000ff2700720c */ /* 0x000fe40003f25270 */
[----:B------:R-:W-:Y:S02]  /*58d0*/  ISETP.NE.AND P2, PT, R181, RZ, PT ;  /* 0x000000ffb500720c */ /* 0x000fe40003f45270 */
[----:B------:R-:W-:Y:S02]  /*58e0*/  PLOP3.LUT P1, PT, P0, P1, PT, 0x80, 0x0 ;  /* 0x000000000000781c */ /* 0x000fe40000723070 */
[----:B------:R-:W-:Y:S02]  /*58f0*/  P2R R47, PR, RZ, 0x4 ;  /* 0x00000004ff2f7803 */ /* 0x000fe40000000000 */
[----:B------:R-:W-:-:S02]  /*5900*/  ISETP.NE.AND P2, PT, R177, RZ, PT ;  /* 0x000000ffb100720c */ /* 0x000fc40003f45270 */
[----:B------:R-:W-:Y:S02]  /*5910*/  SEL R26, RZ, 0x10, !P1 ;  /* 0x00000010ff1a7807 */ /* 0x000fe40004800000 */
[----:B------:R-:W-:Y:S02]  /*5920*/  P2R R181, PR, RZ, 0x4 ;  /* 0x00000004ffb57803 */ /* 0x000fe40000000000 */
[----:B------:R-:W-:Y:S02]  /*5930*/  ISETP.NE.AND P2, PT, R37, RZ, PT ;  /* 0x000000ff2500720c */ /* 0x000fe40003f45270 */
[----:B------:R-:W-:Y:S02]  /*5940*/  SEL R26, R26, RZ, !P6 ;  /* 0x000000ff1a1a7207 */ /* 0x000fe40007000000 */
[----:B------:R-:W-:Y:S02]  /*5950*/  P2R R177, PR, RZ, 0x2 ;  /* 0x00000002ffb17803 */ /* 0x000fe40000000000 */
[----:B------:R-:W-:-:S02]  /*5960*/  ISETP.NE.U32.AND P1, PT, R26, RZ, PT ;  /* 0x000000ff1a00720c */ /* 0x000fc40003f25070 */
[----:B------:R-:W-:Y:S02]  /*5970*/  SEL R28, R28, RZ, P2 ;  /* 0x000000ff1c1c7207 */ /* 0x000fe40001000000 */
[----:B------:R-:W-:Y:S02]  /*5980*/  SEL R29, R27, RZ, P2 ;  /* 0x000000ff1b1d7207 */ /* 0x000fe40001000000 */
[----:B------:R-:W-:Y:S02]  /*5990*/  ISETP.NE.AND P2, PT, R176, RZ, PT ;  /* 0x000000ffb000720c */ /* 0x000fe40003f45270 */
[----:B------:R-:W-:Y:S01]  /*59a0*/  SEL R28, R28, RZ, !P6 ;  /* 0x000000ff1c1c7207 */ /* 0x000fe20007000000 */
[----:B------:R-:W-:-:S04]  /*59b0*/  ULEA UR37, UR15, UR37, 0x8 ;  /* 0x000000250f257291 */ /* 0x000fc8000f8e403f */
[----:B------:R1:W-:Y:S02]  /*59c0*/  LDGSTS.E.BYPASS.128 [R33+0x1800], desc[UR42][R24.64], P1 ;  /* 0x0180000018217fae */ /* 0x0003e40008901c6a */
[----:B------:R-:W-:Y:S02]  /*59d0*/  LEA R37, R165, UR37, 0x2 ;  /* 0x00000025a5257c11 */ /* 0x000fe4000f8e10ff */
[----:B------:R-:W0:Y:S02]  /*59e0*/  LDGDEPBAR ;  /* 0x00000000000079af */ /* 0x000e240000000000 */
[----:B------:R-:W-:Y:S02]  /*59f0*/  @!P2 ISETP.NE.U32.AND P1, PT, R28, RZ, PT ;  /* 0x000000ff1c00a20c */ /* 0x000fe40003f25070 */
[----:B------:R-:W-:-:S11]  /*5a00*/  SEL R29, R29, RZ, !P6 ;  /* 0x000000ff1d1d7207 */ /* 0x000fd60007000000 */
[----:B------:R-:W-:Y:S01]  /*5a10*/  @!P2 LDGSTS.E [R37], desc[UR42][R48.64], P1 ;  /* 0x000000003025afae */ /* 0x000fe2000892186a */
[----:B------:R-:W-:-:S05]  /*5a20*/  IADD3 R26, P1, R194, R235, RZ ;  /* 0x000000ebc21a7210 */ /* 0x000fca0007f3e0ff */
[----:B------:R-:W-:Y:S01]  /*5a30*/  IMAD.X R27, R195, 0x1, R233, P1 ;  /* 0x00000001c31b7824 */ /* 0x000fe200008e06e9 */
[----:B-1----:R-:W-:-:S05]  /*5a40*/  IADD3 R24, P1, R194, R231, RZ ;  /* 0x000000e7c2187210 */ /* 0x002fca0007f3e0ff */
[----:B------:R-:W-:Y:S01]  /*5a50*/  IMAD.X R25, R195, 0x1, R229, P1 ;  /* 0x00000001c3197824 */ /* 0x000fe200008e06e5 */
[----:B------:R-:W-:-:S13]  /*5a60*/  @!P2 ISETP.NE.U32.AND P1, PT, R29, RZ, PT ;  /* 0x000000ff1d00a20c */ /* 0x000fda0003f25070 */
[----:B------:R1:W-:Y:S04]  /*5a70*/  @!P2 LDGSTS.E [R37+0x20], desc[UR42][R40.64], P1 ;  /* 0x000200002825afae */ /* 0x0003e8000892186a */
[----:B------:R-:W0:Y:S01]  /*5a80*/  LDGDEPBAR ;  /* 0x00000000000079af */ /* 0x000e220000000000 */
[----:B------:R-:W-:Y:S01]  /*5a90*/  BAR.SYNC.DEFER_BLOCKING 0x0 ;  /* 0x0000000000007b1d */ /* 0x000fe20000010000 */
[C---:B------:R-:W-:Y:S02]  /*5aa0*/  IADD3 R28, P1, R194.reuse, R227, RZ ;  /* 0x000000e3c21c7210 */ /* 0x040fe40007f3e0ff */
[----:B------:R-:W-:Y:S01]  /*5ab0*/  ISETP.NE.U32.AND P2, PT, R35, RZ, PT ;  /* 0x000000ff2300720c */ /* 0x000fe20003f45070 */
[----:B------:R-:W-:Y:S02]  /*5ac0*/  ULEA UR20, UR11, UR19, 0xd ;  /* 0x000000130b147291 */ /* 0x000fe4000f8e683f */
[----:B------:R-:W-:Y:S01]  /*5ad0*/  IMAD.X R29, R195, 0x1, R201, P1 ;  /* 0x00000001c31d7824 */ /* 0x000fe200008e06c9 */
[----:B------:R-:W-:Y:S01]  /*5ae0*/  IADD3 R30, P1, R194, R205, RZ ;  /* 0x000000cdc21e7210 */ /* 0x000fe20007f3e0ff */
[----:B------:R-:W-:-:S02]  /*5af0*/  ULEA UR21, UR11, UR17, 0xd ;  /* 0x000000110b157291 */ /* 0x000fc4000f8e683f */
[----:B------:R-:W-:Y:S02]  /*5b00*/  LEA R33, R163, UR20, 0x1 ;  /* 0x00000014a3217c11 */ /* 0x000fe4000f8e08ff */
[----:B------:R-:W-:Y:S01]  /*5b10*/  LEA R35, R162, UR20, 0x1 ;  /* 0x00000014a2237c11 */ /* 0x000fe2000f8e08ff */
[----:B------:R-:W-:Y:S01]  /*5b20*/  IMAD.X R31, R195, 0x1, R199, P1 ;  /* 0x00000001c31f7824 */ /* 0x000fe200008e06c7 */
[----:B-1----:R-:W-:Y:S02]  /*5b30*/  LEA R37, R161, UR20, 0x1 ;  /* 0x00000014a1257c11 */ /* 0x002fe4000f8e08ff */
[----:B------:R-:W-:Y:S01]  /*5b40*/  LEA R39, R160, UR20, 0x1 ;  /* 0x00000014a0277c11 */ /* 0x000fe2000f8e08ff */
[----:B------:R-:W-:Y:S01]  /*5b50*/  UIADD3 UR9, UP0, UR9, 0x1, URZ ;  /* 0x0000000109097890 */ /* 0x000fe2000ff1e03f */
[----:B------:R-:W-:Y:S02]  /*5b60*/  LEA R41, R163, UR21, 0x1 ;  /* 0x00000015a3297c11 */ /* 0x000fe4000f8e08ff */
[----:B------:R-:W-:Y:S01]  /*5b70*/  LEA R43, R162, UR21, 0x1 ;  /* 0x00000015a22b7c11 */ /* 0x000fe2000f8e08ff */
[----:B------:R-:W-:Y:S01]  /*5b80*/  @!PT LDS RZ, [RZ] ;  /* 0x00000000fffff984 */ /* 0x000fe20000000800 */
[----:B------:R-:W-:Y:S01]  /*5b90*/  @!PT LDS RZ, [RZ] ;  /* 0x00000000fffff984 */ /* 0x000fe20000000800 */
[----:B------:R-:W-:Y:S01]  /*5ba0*/  @!PT LDS RZ, [RZ] ;  /* 0x00000000fffff984 */ /* 0x000fe20000000800 */
[----:B------:R1:W-:Y:S04]  /*5bb0*/  LDGSTS.E.BYPASS.128 [R33], desc[UR42][R26.64], P2 ;  /* 0x000000001a217fae */ /* 0x0003e80009101c6a */
[----:B------:R2:W-:Y:S01]  /*5bc0*/  LDGSTS.E.BYPASS.128 [R35], desc[UR42][R24.64], P5 ;  /* 0x0000000018237fae */ /* 0x0005e2000a901c6a */
[----:B------:R-:W-:-:S03]  /*5bd0*/  UIADD3.X UR4, URZ, UR4, URZ, UP0, !UPT ;  /* 0x000000043f047290 */ /* 0x000fc600087fe43f */
[----:B------:R3:W-:Y:S04]  /*5be0*/  LDGSTS.E.BYPASS.128 [R37], desc[UR42][R28.64], P4 ;  /* 0x000000001c257fae */ /* 0x0007e8000a101c6a */
[----:B------:R-:W-:Y:S04]  /*5bf0*/  LDGSTS.E.BYPASS.128 [R39], desc[UR42][R30.64], P3 ;  /* 0x000000001e277fae */ /* 0x000fe80009901c6a */
[----:B------:R-:W0:Y:S04]  /*5c00*/  LDGDEPBAR ;  /* 0x00000000000079af */ /* 0x000e280000000000 */
[----:B------:R-:W-:Y:S04]  /*5c10*/  LDGSTS.E.BYPASS.128 [R41], desc[UR42][R26.64+0x80], P2 ;  /* 0x000000801a297fae */ /* 0x000fe80009101c6a */
[----:B------:R-:W-:Y:S01]  /*5c20*/  LDGSTS.E.BYPASS.128 [R43], desc[UR42][R24.64+0x80], P5 ;  /* 0x00000080182b7fae */ /* 0x000fe2000a901c6a */
[----:B------:R-:W-:-:S04]  /*5c30*/  ISETP.NE.U32.AND P5, PT, R158, UR9, PT ;  /* 0x000000099e007c0c */ /* 0x000fc8000bfa5070 */
[----:B------:R-:W-:Y:S02]  /*5c40*/  ISETP.NE.AND.EX P5, PT, RZ, UR4, PT, P5 ;  /* 0x00000004ff007c0c */ /* 0x000fe4000bfa5350 */
[----:B-1----:R-:W-:Y:S02]  /*5c50*/  LEA R33, R161, UR21, 0x1 ;  /* 0x00000015a1217c11 */ /* 0x002fe4000f8e08ff */
[----:B--2---:R-:W-:-:S03]  /*5c60*/  LEA R35, R160, UR21, 0x1 ;  /* 0x00000015a0237c11 */ /* 0x004fc6000f8e08ff */
[----:B------:R1:W-:Y:S01]  /*5c70*/  LDGSTS.E.BYPASS.128 [R33], desc[UR42][R28.64+0x80], P4 ;  /* 0x000000801c217fae */ /* 0x0003e2000a101c6a */
[----:B---3--:R-:W-:-:S03]  /*5c80*/  IMAD.MOV.U32 R37, RZ, RZ, R32 ;  /* 0x000000ffff257224 */ /* 0x008fc600078e0020 */
[----:B------:R2:W-:Y:S01]  /*5c90*/  LDGSTS.E.BYPASS.128 [R35], desc[UR42][R30.64+0x80], P3 ;  /* 0x000000801e237fae */ /* 0x0005e20009901c6a */
[----:B------:R-:W-:-:S03]  /*5ca0*/  VIADD R0, R0, 0x80000 ;  /* 0x0008000000007836 */ /* 0x000fc60000000000 */
[----:B------:R-:W0:Y:S01]  /*5cb0*/  LDGDEPBAR ;  /* 0x00000000000079af */ /* 0x000e220000000000 */
[----:B------:R-:W-:Y:S01]  /*5cc0*/  IMAD.MOV.U32 R185, RZ, RZ, R198 ;  /* 0x000000ffffb97224 */ /* 0x000fe200078e00c6 */
[----:B------:R-:W-:Y:S01]  /*5cd0*/  ISETP.NE.AND P4, PT, R54, RZ, PT ;  /* 0x000000ff3600720c */ /* 0x000fe20003f85270 */
[----:B------:R-:W-:Y:S01]  /*5ce0*/  IMAD.MOV.U32 R32, RZ, RZ, R44 ;  /* 0x000000ffff207224 */ /* 0x000fe200078e002c */
[----:B------:R-:W-:Y:S01]  /*5cf0*/  ISETP.NE.AND P3, PT, R45, RZ, PT ;  /* 0x000000ff2d00720c */ /* 0x000fe20003f65270 */
[----:B-1----:R-:W-:Y:S01]  /*5d00*/  IMAD.MOV.U32 R33, RZ, RZ, R34 ;  /* 0x000000ffff217224 */ /* 0x002fe200078e0022 */
[----:B------:R-:W-:Y:S01]  /*5d10*/  ISETP.NE.AND P2, PT, R46, RZ, PT ;  /* 0x000000ff2e00720c */ /* 0x000fe20003f45270 */
[----:B------:R-:W-:Y:S01]  /*5d20*/  IMAD.MOV.U32 R34, RZ, RZ, R42 ;  /* 0x000000ffff227224 */ /* 0x000fe200078e002a */
[----:B------:R-:W-:Y:S01]  /*5d30*/  ISETP.NE.AND P1, PT, R47, RZ, PT ;  /* 0x000000ff2f00720c */ /* 0x000fe20003f25270 */
[----:B--2---:R-:W-:Y:S02]  /*5d40*/  IMAD.MOV.U32 R35, RZ, RZ, R36 ;  /* 0x000000ffff237224 */ /* 0x004fe400078e0024 */
[----:B------:R-:W-:Y:S01]  /*5d50*/  IMAD.MOV.U32 R36, RZ, RZ, R38 ;  /* 0x000000ffff247224 */ /* 0x000fe200078e0026 */
[----:B------:R-:W-:Y:S09]  /*5d60*/  @P5 BRA `(.L_x_1) ;  /* 0xffffffd000205947 */ /* 0x000ff2000383ffff */
.L_x_0:
[----:B------:R-:W-:Y:S01]  /*5d70*/  IMAD.SHL.U32 R2, R148, 0x10, RZ ;  /* 0x0000001094027824 */ /* 0x000fe200078e00ff */
[----:B------:R-:W-:-:S04]  /*5d80*/  DEPBAR.LE SB0, 0x0 ;  /* 0x000080000000791a */ /* 0x000fc80000000000 */
[----:B------:R-:W-:Y:S01]  /*5d90*/  IMAD.SHL.U32 R0, R148, 0x2, RZ ;  /* 0x0000000294007824 */ /* 0x000fe200078e00ff */
[----:B------:R-:W-:Y:S01]  /*5da0*/  LOP3.LUT R3, R2, 0xc0, RZ, 0xc0, !PT ;  /* 0x000000c002037812 */ /* 0x000fe200078ec0ff */
[----:B------:R-:W-:-:S03]  /*5db0*/  IMAD.SHL.U32 R4, R148, 0x20, RZ ;  /* 0x0000002094047824 */ /* 0x000fc600078e00ff */
[----:B------:R-:W-:Y:S02]  /*5dc0*/  LOP3.LUT R0, R3, 0x6, R0, 0xf8, !PT ;  /* 0x0000000603007812 */ /* 0x000fe400078ef800 */
[----:B------:R-:W-:-:S03]  /*5dd0*/  LOP3.LUT R3, R4, 0xc00, RZ, 0xc0, !PT ;  /* 0x00000c0004037812 */ /* 0x000fc600078ec0ff */
[----:B------:R-:W-:-:S04]  /*5de0*/  IMAD R0, R173, 0x10, R0 ;  /* 0x00000010ad007824 */ /* 0x000fc800078e0200 */
[----:B------:R-:W-:-:S04]  /*5df0*/  IMAD.IADD R3, R0, 0x1, R3 ;  /* 0x0000000100037824 */ /* 0x000fc800078e0203 */
[----:B------:R-:W-:Y:S01]  /*5e00*/  VIADD R0, R3, 0x200 ;  /* 0x0000020003007836 */ /* 0x000fe20000000000 */
[----:B------:R-:W-:-:S04]  /*5e10*/  SHF.R.U32.HI R2, RZ, 0x2, R3 ;  /* 0x00000002ff027819 */ /* 0x000fc80000011603 */
[----:B------:R-:W-:Y:S02]  /*5e20*/  SHF.R.U32.HI R5, RZ, 0x2, R0 ;  /* 0x00000002ff057819 */ /* 0x000fe40000011600 */
[----:B------:R-:W-:Y:S02]  /*5e30*/  LOP3.LUT R2, R2, 0x37c, RZ, 0xc0, !PT ;  /* 0x0000037c02027812 */ /* 0x000fe400078ec0ff */
[C---:B------:R-:W-:Y:S02]  /*5e40*/  LOP3.LUT R7, R5.reuse, 0x3fc, RZ, 0xc0, !PT ;  /* 0x000003fc05077812 */ /* 0x040fe400078ec0ff */
[----:B------:R-:W-:Y:S01]  /*5e50*/  LOP3.LUT R9, R5, 0x3f0, RZ, 0xc0, !PT ;  /* 0x000003f005097812 */ /* 0x000fe200078ec0ff */
[----:B------:R-:W-:Y:S01]  /*5e60*/  VIADD R6, R2, UR40 ;  /* 0x0000002802067c36 */ /* 0x000fe20008000000 */
[----:B------:R-:W-:Y:S01]  /*5e70*/  SHF.R.U32.HI R0, RZ, 0x2, R148 ;  /* 0x00000002ff007819 */ /* 0x000fe20000011694 */
[----:B------:R-:W-:Y:S02]  /*5e80*/  VIADD R8, R7, UR40 ;  /* 0x0000002807087c36 */ /* 0x000fe40008000000 */
[----:B------:R-:W-:Y:S01]  /*5e90*/  IMAD.SHL.U32 R5, R148, 0x4, RZ ;  /* 0x0000000494057824 */ /* 0x000fe200078e00ff */
[----:B------:R-:W-:Y:S01]  /*5ea0*/  LOP3.LUT R0, R0, 0x1c, RZ, 0xc0, !PT ;  /* 0x0000001c00007812 */ /* 0x000fe200078ec0ff */
[----:B------:R-:W-:Y:S01]  /*5eb0*/  IMAD R6, R3, 0x4, R6 ;  /* 0x0000000403067824 */ /* 0x000fe200078e0206 */
[----:B------:R-:W-:Y:S01]  /*5ec0*/  BAR.SYNC.DEFER_BLOCKING 0x0 ;  /* 0x0000000000007b1d */ /* 0x000fe20000010000 */
[----:B------:R-:W-:Y:S01]  /*5ed0*/  VIADD R10, R9, UR40 ;  /* 0x00000028090a7c36 */ /* 0x000fe20008000000 */
[----:B------:R-:W-:Y:S01]  /*5ee0*/  LOP3.LUT R2, R5, 0x1fc, RZ, 0xc0, !PT ;  /* 0x000001fc05027812 */ /* 0x000fe200078ec0ff */
[C---:B------:R-:W-:Y:S01]  /*5ef0*/  IMAD R8, R3.reuse, 0x4, R8 ;  /* 0x0000000403087824 */ /* 0x040fe200078e0208 */
[----:B--2---:R-:W-:Y:S01]  /*5f00*/  LOP3.LUT R47, R174, 0x3c, R5, 0xf8, !PT ;  /* 0x0000003cae2f7812 */ /* 0x004fe200078ef805 */
[----:B------:R-:W-:Y:S01]  /*5f10*/  IMAD R10, R3, 0x4, R10 ;  /* 0x00000004030a7824 */ /* 0x000fe200078e020a */
[C---:B------:R-:W-:Y:S01]  /*5f20*/  LOP3.LUT R3, R2.reuse, 0x200, RZ, 0xfc, !PT ;  /* 0x0000020002037812 */ /* 0x040fe200078efcff */
[----:B------:R-:W-:Y:S01]  /*5f30*/  VIADD R44, R5, 0xe00 ;  /* 0x00000e00052c7836 */ /* 0x000fe20000000000 */
[C---:B------:R-:W-:Y:S01]  /*5f40*/  LOP3.LUT R7, R2.reuse, 0x400, RZ, 0xfc, !PT ;  /* 0x0000040002077812 */ /* 0x040fe200078efcff */
[----:B------:R-:W-:Y:S01]  /*5f50*/  IMAD.SHL.U32 R46, R47, 0x4, RZ ;  /* 0x000000042f2e7824 */ /* 0x000fe200078e00ff */
[----:B------:R-:W-:-:S02]  /*5f60*/  LOP3.LUT R11, R2, 0x600, RZ, 0xfc, !PT ;  /* 0x00000600020b7812 */ /* 0x000fc400078efcff */
[C---:B------:R-:W-:Y:S02]  /*5f70*/  LOP3.LUT R12, R2.reuse, 0x800, RZ, 0xfc, !PT ;  /* 0x00000800020c7812 */ /* 0x040fe400078efcff */
[C---:B------:R-:W-:Y:S02]  /*5f80*/  LOP3.LUT R14, R2.reuse, 0xa00, RZ, 0xfc, !PT ;  /* 0x00000a00020e7812 */ /* 0x040fe400078efcff */
[----:B------:R-:W-:Y:S02]  /*5f90*/  LOP3.LUT R16, R2, 0xc00, RZ, 0xfc, !PT ;  /* 0x00000c0002107812 */ /* 0x000fe400078efcff */
[----:B------:R-:W-:Y:S02]  /*5fa0*/  SHF.R.U32.HI R3, RZ, 0x2, R3 ;  /* 0x00000002ff037819 */ /* 0x000fe40000011603 */
[----:B------:R-:W-:Y:S02]  /*5fb0*/  SHF.R.U32.HI R9, RZ, 0x2, R7 ;  /* 0x00000002ff097819 */ /* 0x000fe40000011607 */
[----:B------:R-:W-:Y:S01]  /*5fc0*/  SHF.R.U32.HI R11, RZ, 0x2, R11 ;  /* 0x00000002ff0b7819 */ /* 0x000fe2000001160b */
[----:B------:R-:W-:Y:S01]  /*5fd0*/  STS.64 [R6], R88 ;  /* 0x0000005806007388 */ /* 0x000fe20000000a00 */
[----:B------:R-:W-:-:S02]  /*5fe0*/  SHF.R.U32.HI R13, RZ, 0x2, R12 ;  /* 0x00000002ff0d7819 */ /* 0x000fc4000001160c */
[----:B------:R-:W-:Y:S01]  /*5ff0*/  SHF.R.U32.HI R15, RZ, 0x2, R14 ;  /* 0x00000002ff0f7819 */ /* 0x000fe2000001160e */
[----:B------:R-:W-:Y:S01]  /*6000*/  STS.64 [R8+0x800], R90 ;  /* 0x0008005a08007388 */ /* 0x000fe20000000a00 */
[----:B------:R-:W-:Y:S02]  /*6010*/  SHF.R.U32.HI R17, RZ, 0x2, R16 ;  /* 0x00000002ff117819 */ /* 0x000fe40000011610 */
[----:B------:R-:W-:Y:S01]  /*6020*/  LOP3.LUT R7, R3, 0xf0, RZ, 0xc0, !PT ;  /* 0x000000f003077812 */ /* 0x000fe200078ec0ff */
[----:B------:R-:W-:Y:S01]  /*6030*/  STS.64 [R6+0x20], R92 ;  /* 0x0000205c06007388 */ /* 0x000fe20000000a00 */
[----:B------:R-:W-:Y:S02]  /*6040*/  LOP3.LUT R9, R9, 0x170, RZ, 0xc0, !PT ;  /* 0x0000017009097812 */ /* 0x000fe400078ec0ff */
[----:B------:R-:W-:Y:S01]  /*6050*/  LOP3.LUT R12, R11, 0x1f0, RZ, 0xc0, !PT ;  /* 0x000001f00b0c7812 */ /* 0x000fe200078ec0ff */
[----:B------:R-:W-:Y:S01]  /*6060*/  STS.64 [R8+0x820], R94 ;  /* 0x0008205e08007388 */ /* 0x000fe20000000a00 */
[----:B------:R-:W-:Y:S01]  /*6070*/  LOP3.LUT R14, R13, 0x270, RZ, 0xc0, !PT ;  /* 0x000002700d0e7812 */ /* 0x000fe200078ec0ff */
[----:B------:R-:W-:Y:S01]  /*6080*/  VIADD R7, R7, UR40 ;  /* 0x0000002807077c36 */ /* 0x000fe20008000000 */
[----:B------:R-:W-:Y:S01]  /*6090*/  LOP3.LUT R16, R15, 0x2f0, RZ, 0xc0, !PT ;  /* 0x000002f00f107812 */ /* 0x000fe200078ec0ff */
[----:B------:R-:W-:Y:S01]  /*60a0*/  STS.64 [R6+0x40], R96 ;  /* 0x0000406006007388 */ /* 0x000fe20000000a00 */
[----:B------:R-:W-:Y:S01]  /*60b0*/  LOP3.LUT R18, R17, 0x370, RZ, 0xc0, !PT ;  /* 0x0000037011127812 */ /* 0x000fe200078ec0ff */
[----:B------:R-:W-:Y:S01]  /*60c0*/  VIADD R11, R9, UR40 ;  /* 0x00000028090b7c36 */ /* 0x000fe20008000000 */
[----:B------:R-:W-:Y:S01]  /*60d0*/  LEA R3, R0, UR40, 0x2 ;  /* 0x0000002800037c11 */ /* 0x000fe2000f8e10ff */
[----:B------:R-:W-:Y:S01]  /*60e0*/  STS.64 [R10+0x840], R98 ;  /* 0x000840620a007388 */ /* 0x000fe20000000a00 */
[----:B------:R-:W-:Y:S01]  /*60f0*/  VIADD R13, R12, UR40 ;  /* 0x000000280c0d7c36 */ /* 0x000fe20008000000 */
[C---:B------:R-:W-:Y:S01]  /*6100*/  ISETP.GE.U32.AND P0, PT, R47.reuse, 0x80, PT ;  /* 0x000000802f00780c */ /* 0x040fe20003f06070 */
[----:B------:R-:W-:Y:S01]  /*6110*/  VIADD R15, R14, UR40 ;  /* 0x000000280e0f7c36 */ /* 0x000fe20008000000 */
[----:B------:R-:W-:Y:S01]  /*6120*/  STS.64 [R6+0x60], R100 ;  /* 0x0000606406007388 */ /* 0x000fe20000000a00 */
[----:B------:R-:W-:Y:S01]  /*6130*/  VIADD R17, R16, UR40 ;  /* 0x0000002810117c36 */ /* 0x000fe20008000000 */
[----:B------:R-:W-:Y:S01]  /*6140*/  ISETP.GE.AND.EX P0, PT, R130, RZ, PT, P0 ;  /* 0x000000ff8200720c */ /* 0x000fe20003f06300 */
[----:B------:R-:W-:Y:S01]  /*6150*/  VIADD R19, R18, UR40 ;  /* 0x0000002812137c36 */ /* 0x000fe20008000000 */
[----:B------:R-:W-:Y:S01]  /*6160*/  STS.64 [R10+0x860], R102 ;  /* 0x000860660a007388 */ /* 0x000fe20000000a00 */
[----:B------:R-:W-:Y:S01]  /*6170*/  IMAD R0, R2, 0x4, R3 ;  /* 0x0000000402007824 */ /* 0x000fe200078e0203 */
[----:B------:R-:W-:Y:S01]  /*6180*/  ISETP.GT.AND P0, PT, R174, -0x1, !P0 ;  /* 0xffffffffae00780c */ /* 0x000fe20004704270 */
[C---:B------:R-:W-:Y:S01]  /*6190*/  IMAD R9, R2.reuse, 0x4, R7 ;  /* 0x0000000402097824 */ /* 0x040fe200078e0207 */
[----:B------:R-:W-:Y:S01]  /*61a0*/  STS.64 [R6+0x80], R104 ;  /* 0x0000806806007388 */ /* 0x000fe20000000a00 */
[C---:B------:R-:W-:Y:S01]  /*61b0*/  IMAD R11, R2.reuse, 0x4, R11 ;  /* 0x00000004020b7824 */ /* 0x040fe200078e020b */
[----:B------:R-:W-:Y:S01]  /*61c0*/  SHF.L.U64.HI R47, R47, 0x2, R130 ;  /* 0x000000022f2f7819 */ /* 0x000fe20000010282 */
[C---:B------:R-:W-:Y:S01]  /*61d0*/  IMAD R24, R2.reuse, 0x4, R13 ;  /* 0x0000000402187824 */ /* 0x040fe200078e020d */
[----:B------:R-:W-:Y:S01]  /*61e0*/  STS.64 [R10+0x880], R106 ;  /* 0x0008806a0a007388 */ /* 0x000fe20000000a00 */
[----:B------:R-:W-:-:S02]  /*61f0*/  IMAD R25, R2, 0x4, R15 ;  /* 0x0000000402197824 */ /* 0x000fc400078e020f */
[C---:B------:R-:W-:Y:S01]  /*6200*/  IMAD R26, R2.reuse, 0x4, R17 ;  /* 0x00000004021a7824 */ /* 0x040fe200078e0211 */
[----:B------:R-:W-:Y:S01]  /*6210*/  STS.64 [R6+0xa0], R108 ;  /* 0x0000a06c06007388 */ /* 0x000fe20000000a00 */
[----:B------:R-:W-:Y:S01]  /*6220*/  IMAD R27, R2, 0x4, R19 ;  /* 0x00000004021b7824 */ /* 0x000fe200078e0213 */
[----:B------:R-:W-:Y:S02]  /*6230*/  SHF.R.U32.HI R2, RZ, 0x2, R44 ;  /* 0x00000002ff027819 */ /* 0x000fe4000001162c */
[----:B------:R-:W-:Y:S02]  /*6240*/  STS.64 [R10+0x8a0], R110 ;  /* 0x0008a06e0a007388 */ /* 0x000fe40000000a00 */
[----:B------:R-:W-:Y:S02]  /*6250*/  LOP3.LUT R2, R2, 0x3f0, RZ, 0xc0, !PT ;  /* 0x000003f002027812 */ /* 0x000fe400078ec0ff */
[----:B------:R-:W-:Y:S03]  /*6260*/  STS.64 [R6+0xc0], R112 ;  /* 0x0000c07006007388 */ /* 0x000fe60000000a00 */
[----:B------:R-:W-:Y:S01]  /*6270*/  VIADD R45, R2, UR40 ;  /* 0x00000028022d7c36 */ /* 0x000fe20008000000 */
[----:B------:R-:W-:Y:S01]  /*6280*/  STS.64 [R10+0x8c0], R114 ;  /* 0x0008c0720a007388 */ /* 0x000fe20000000a00 */
[----:B------:R-:W1:Y:S02]  /*6290*/  LDC.64 R2, c[0x0][0x240] ;  /* 0x00009000ff027b82 */ /* 0x000e640000000a00 */
[--C-:B------:R-:W-:Y:S01]  /*62a0*/  IMAD R48, R5, 0x4, R45.reuse ;  /* 0x0000000405307824 */ /* 0x100fe200078e022d */
[----:B------:R-:W-:Y:S01]  /*62b0*/  STS.64 [R6+0xe0], R116 ;  /* 0x0000e07406007388 */ /* 0x000fe20000000a00 */
[----:B------:R-:W-:Y:S01]  /*62c0*/  LOP3.LUT R5, R4, 0xe00, RZ, 0xc0, !PT ;  /* 0x00000e0004057812 */ /* 0x000fe200078ec0ff */
[----:B------:R-:W-:-:S02]  /*62d0*/  IMAD R44, R44, 0x4, R45 ;  /* 0x000000042c2c7824 */ /* 0x000fc400078e022d */
[----:B------:R-:W-:Y:S01]  /*62e0*/  STS.64 [R10+0x8e0], R118 ;  /* 0x0008e0760a007388 */ /* 0x000fe20000000a00 */
[----:B------:R-:W-:Y:S01]  /*62f0*/  LOP3.LUT R7, R5, 0x7000, RZ, 0xfc, !PT ;  /* 0x0000700005077812 */ /* 0x000fe200078efcff */
[----:B------:R-:W-:Y:S01]  /*6300*/  BAR.SYNC.DEFER_BLOCKING 0x0 ;  /* 0x0000000000007b1d */ /* 0x000fe20000010000 */
[----:B-1----:R-:W-:-:S03]  /*6310*/  IMAD.WIDE.U32 R2, R175, 0x4, R2 ;  /* 0x00000004af027825 */ /* 0x002fc600078e0002 */
[CC--:B------:R-:W-:Y:S02]  /*6320*/  IADD3 R4, P1, P2, R46.reuse, R2.reuse, R5 ;  /* 0x000000022e047210 */ /* 0x0c0fe40007a3e005 */
[----:B------:R-:W-:Y:S02]  /*6330*/  IADD3 R2, P3, P4, R46, R2, R7 ;  /* 0x000000022e027210 */ /* 0x000fe40007c7e007 */
[CC--:B------:R-:W-:Y:S01]  /*6340*/  IADD3.X R5, R47.reuse, R3.reuse, RZ, P1, P2 ;  /* 0x000000032f057210 */ /* 0x0c0fe20000fe44ff */
[----:B------:R-:W1:Y:S01]  /*6350*/  LDS.128 R12, [R0] ;  /* 0x00000000000c7984 */ /* 0x000e620000000c00 */
[----:B------:R-:W-:-:S03]  /*6360*/  IADD3.X R3, R47, R3, RZ, P3, P4 ;  /* 0x000000032f037210 */ /* 0x000fc60001fe84ff */
[----:B------:R-:W2:Y:S04]  /*6370*/  LDS.128 R16, [R9+0x800] ;  /* 0x0008000009107984 */ /* 0x000ea80000000c00 */
[----:B------:R-:W3:Y:S04]  /*6380*/  LDS.128 R20, [R11+0x1000] ;  /* 0x001000000b147984 */ /* 0x000ee80000000c00 */
[----:B------:R-:W4:Y:S04]  /*6390*/  LDS.128 R28, [R24+0x1800] ;  /* 0x00180000181c7984 */ /* 0x000f280000000c00 */
[----:B------:R-:W5:Y:S04]  /*63a0*/  LDS.128 R32, [R25+0x2000] ;  /* 0x0020000019207984 */ /* 0x000f680000000c00 */
[----:B------:R-:W5:Y:S04]  /*63b0*/  LDS.128 R36, [R26+0x2800] ;  /* 0x002800001a247984 */ /* 0x000f680000000c00 */
[----:B------:R-:W5:Y:S04]  /*63c0*/  LDS.128 R40, [R27+0x3000] ;  /* 0x003000001b287984 */ /* 0x000f680000000c00 */
[----:B------:R-:W5:Y:S04]  /*63d0*/  LDS.128 R48, [R48+0x3800] ;  /* 0x0038000030307984 */ /* 0x000f680000000c00 */
[----:B-1----:R-:W-:Y:S04]  /*63e0*/  @P0 STG.E.128 desc[UR42][R4.64], R12 ;  /* 0x0000000c04000986 */ /* 0x002fe8000c101d2a */
[----:B--2---:R-:W-:Y:S04]  /*63f0*/  @P0 STG.E.128 desc[UR42][R4.64+0x1000], R16 ;  /* 0x0010001004000986 */ /* 0x004fe8000c101d2a */
[----:B---3--:R-:W-:Y:S04]  /*6400*/  @P0 STG.E.128 desc[UR42][R4.64+0x2000], R20 ;  /* 0x0020001404000986 */ /* 0x008fe8000c101d2a */
[----:B----4-:R-:W-:Y:S04]  /*6410*/  @P0 STG.E.128 desc[UR42][R4.64+0x3000], R28 ;  /* 0x0030001c04000986 */ /* 0x010fe8000c101d2a */
[----:B-----5:R-:W-:Y:S04]  /*6420*/  @P0 STG.E.128 desc[UR42][R4.64+0x4000], R32 ;  /* 0x0040002004000986 */ /* 0x020fe8000c101d2a */
[----:B------:R-:W-:Y:S04]  /*6430*/  @P0 STG.E.128 desc[UR42][R4.64+0x5000], R36 ;  /* 0x0050002404000986 */ /* 0x000fe8000c101d2a */
[----:B------:R-:W-:Y:S04]  /*6440*/  @P0 STG.E.128 desc[UR42][R4.64+0x6000], R40 ;  /* 0x0060002804000986 */ /* 0x000fe8000c101d2a */
[----:B------:R-:W-:Y:S01]  /*6450*/  @P0 STG.E.128 desc[UR42][R2.64], R48 ;  /* 0x0000003002000986 */ /* 0x000fe2000c101d2a */
[----:B------:R-:W-:Y:S06]  /*6460*/  BAR.SYNC.DEFER_BLOCKING 0x0 ;  /* 0x0000000000007b1d */ /* 0x000fec0000010000 */
[----:B------:R-:W-:Y:S04]  /*6470*/  STS.64 [R6], R56 ;  /* 0x0000003806007388 */ /* 0x000fe80000000a00 */
[----:B------:R-:W-:Y:S04]  /*6480*/  STS.64 [R8+0x800], R58 ;  /* 0x0008003a08007388 */ /* 0x000fe80000000a00 */
        /* <DEDUP_REMOVED lines=13> */
[----:B------:R-:W-:Y:S01]  /*6560*/  STS.64 [R10+0x8e0], R86 ;  /* 0x0008e0560a007388 */ /* 0x000fe20000000a00 */
[----:B------:R-:W-:Y:S06]  /*6570*/  BAR.SYNC.DEFER_BLOCKING 0x0 ;  /* 0x0000000000007b1d */ /* 0x000fec0000010000 */
[----:B------:R-:W1:Y:S04]  /*6580*/  LDS.128 R40, [R0] ;  /* 0x0000000000287984 */ /* 0x000e680000000c00 */
[----:B------:R-:W2:Y:S04]  /*6590*/  LDS.128 R12, [R9+0x800] ;  /* 0x00080000090c7984 */ /* 0x000ea80000000c00 */
[----:B------:R-:W3:Y:S04]  /*65a0*/  LDS.128 R16, [R11+0x1000] ;  /* 0x001000000b107984 */ /* 0x000ee80000000c00 */
[----:B------:R-:W4:Y:S04]  /*65b0*/  LDS.128 R20, [R24+0x1800] ;  /* 0x0018000018147984 */ /* 0x000f280000000c00 */
[----:B------:R-:W5:Y:S04]  /*65c0*/  LDS.128 R28, [R25+0x2000] ;  /* 0x00200000191c7984 */ /* 0x000f680000000c00 */
[----:B------:R-:W5:Y:S04]  /*65d0*/  LDS.128 R32, [R26+0x2800] ;  /* 0x002800001a207984 */ /* 0x000f680000000c00 */
[----:B------:R-:W5:Y:S04]  /*65e0*/  LDS.128 R36, [R27+0x3000] ;  /* 0x003000001b247984 */ /* 0x000f680000000c00 */
[----:B-1----:R1:W-:Y:S04]  /*65f0*/  @P0 STG.E.128 desc[UR42][R4.64+0x8000], R40 ;  /* 0x0080002804000986 */ /* 0x0023e8000c101d2a */
[----:B--2---:R1:W-:Y:S04]  /*6600*/  @P0 STG.E.128 desc[UR42][R4.64+0x9000], R12 ;  /* 0x0090000c04000986 */ /* 0x0043e8000c101d2a */
[----:B---3--:R1:W-:Y:S04]  /*6610*/  @P0 STG.E.128 desc[UR42][R4.64+0xa000], R16 ;  /* 0x00a0001004000986 */ /* 0x0083e8000c101d2a */
[----:B----4-:R1:W-:Y:S04]  /*6620*/  @P0 STG.E.128 desc[UR42][R4.64+0xb000], R20 ;  /* 0x00b0001404000986 */ /* 0x0103e8000c101d2a */
[----:B-----5:R1:W-:Y:S04]  /*6630*/  @P0 STG.E.128 desc[UR42][R4.64+0xc000], R28 ;  /* 0x00c0001c04000986 */ /* 0x0203e8000c101d2a */
[----:B------:R1:W-:Y:S04]  /*6640*/  @P0 STG.E.128 desc[UR42][R4.64+0xd000], R32 ;  /* 0x00d0002004000986 */ /* 0x0003e8000c101d2a */
[----:B------:R1:W-:Y:S01]  /*6650*/  @P0 STG.E.128 desc[UR42][R4.64+0xe000], R36 ;  /* 0x00e0002404000986 */ /* 0x0003e2000c101d2a */
[----:B------:R-:W-:Y:S05]  /*6660*/  @!P0 EXIT ;  /* 0x000000000000894d */ /* 0x000fea0003800000 */
[----:B------:R-:W2:Y:S04]  /*6670*/  LDS.128 R44, [R44] ;  /* 0x000000002c2c7984 */ /* 0x000ea80000000c00 */
[----:B--2---:R-:W-:Y:S01]  /*6680*/  STG.E.128 desc[UR42][R2.64+0x8000], R44 ;  /* 0x0080002c02007986 */ /* 0x004fe2000c101d2a */
[----:B------:R-:W-:Y:S05]  /*6690*/  EXIT ;  /* 0x000000000000794d */ /* 0x000fea0003800000 */
.L_x_2:
[----:B------:R-:W-:-:S00]  /*66a0*/  BRA `(.L_x_2) ;  /* 0xfffffffc00fc7947 */ /* 0x000fc0000383ffff */
[----:B------:R-:W-:-:S00]  /*66b0*/  NOP ;  /* 0x0000000000007918 */ /* 0x000fc00000000000 */
        /* <DEDUP_REMOVED lines=12> */
.L_x_3:


//--------------------- .nv.shared.chunk_gated_delta_rule_fwd_kernel_h_blockdim64 --------------------------
	.section	.nv.shared.chunk_gated_delta_rule_fwd_kernel_h_blockdim64,"aw",@nobits
	.sectionflags	@""
	.align	16
	.zero		1024


//--------------------- .nv.shared.reserved.0     --------------------------
	.section	.nv.shared.reserved.0,"aw",@nobits
	.weak		__nv_reservedSMEM_offset_0_alias
	.size		__nv_reservedSMEM_offset_0_alias, 0, 0
	.other		__nv_reservedSMEM_offset_0_alias,@"STO_CUDA_RESERVED_SHARED STV_DEFAULT"
__nv_reservedSMEM_offset_0_alias:
	.zero		0


//--------------------- .nv.constant0.chunk_gated_delta_rule_fwd_kernel_h_blockdim64 --------------------------
	.section	.nv.constant0.chunk_gated_delta_rule_fwd_kernel_h_blockdim64,"a",@progbits
	.sectionflags	@""
	.align	4
.nv.constant0.chunk_gated_delta_rule_fwd_kernel_h_blockdim64:
	.zero		600


//--------------------- SYMBOLS --------------------------

	.type		.nv.reservedSmem.offset0,@object
	.size		.nv.reservedSmem.offset0,0x4
